	.version 2.1
	.target sm_20
	// compiled with /usr/local/cuda3.1/cuda/open64/lib//be
	// nvopencc 3.1 built on 2010-06-07

	.visible .func (.param .u32 __cudaretf__Z12ComputeSobelhhhhhhhhhf) _Z12ComputeSobelhhhhhhhhhf (.param .u32 __cudaparmf1__Z12ComputeSobelhhhhhhhhhf, .param .u32 __cudaparmf2__Z12ComputeSobelhhhhhhhhhf, .param .u32 __cudaparmf3__Z12ComputeSobelhhhhhhhhhf, .param .u32 __cudaparmf4__Z12ComputeSobelhhhhhhhhhf, .param .u32 __cudaparmf5__Z12ComputeSobelhhhhhhhhhf, .param .u32 __cudaparmf6__Z12ComputeSobelhhhhhhhhhf, .param .u32 __cudaparmf7__Z12ComputeSobelhhhhhhhhhf, .param .u32 __cudaparmf8__Z12ComputeSobelhhhhhhhhhf, .param .u32 __cudaparmf9__Z12ComputeSobelhhhhhhhhhf, .param .f32 __cudaparmf10__Z12ComputeSobelhhhhhhhhhf)

	//-----------------------------------------------------------
	// Compiling /tmp/tmpxft_00001acb_00000000-7_SobelFilter_kernels.cpp3.i (/tmp/ccBI#.4uBgHx)
	//-----------------------------------------------------------

	//-----------------------------------------------------------
	// Options:
	//-----------------------------------------------------------
	//  Target:ptx, ISA:sm_20, Endian:little, Pointer Size:64
	//  -O3	(Optimization level)
	//  -g0	(Debug level)
	//  -m2	(Report advisories)
	//-----------------------------------------------------------

	.file	1	"<command-line>"
	.file	2	"/tmp/tmpxft_00001acb_00000000-6_SobelFilter_kernels.cudafe2.gpu"
	.file	3	"/usr/lib/gcc/x86_64-linux-gnu/4.4.3/include/stddef.h"
	.file	4	"/usr/local/cuda3.1/cuda/bin/../include/crt/device_runtime.h"
	.file	5	"/usr/local/cuda3.1/cuda/bin/../include/host_defines.h"
	.file	6	"/usr/local/cuda3.1/cuda/bin/../include/builtin_types.h"
	.file	7	"/usr/local/cuda3.1/cuda/bin/../include/device_types.h"
	.file	8	"/usr/local/cuda3.1/cuda/bin/../include/driver_types.h"
	.file	9	"/usr/local/cuda3.1/cuda/bin/../include/surface_types.h"
	.file	10	"/usr/local/cuda3.1/cuda/bin/../include/texture_types.h"
	.file	11	"/usr/local/cuda3.1/cuda/bin/../include/vector_types.h"
	.file	12	"/usr/local/cuda3.1/cuda/bin/../include/device_launch_parameters.h"
	.file	13	"/usr/local/cuda3.1/cuda/bin/../include/crt/storage_class.h"
	.file	14	"/usr/include/bits/types.h"
	.file	15	"/usr/include/time.h"
	.file	16	"/home/andrew/repositories/gpuocelot/tests/cuda2.2/tests/SobelFilter/SobelFilter_kernels.h"
	.file	17	"/home/andrew/repositories/gpuocelot/tests/cuda2.2/tests/SobelFilter/SobelFilter_kernels.cu"
	.file	18	"/usr/local/cuda3.1/cuda/bin/../include/common_functions.h"
	.file	19	"/usr/local/cuda3.1/cuda/bin/../include/math_functions.h"
	.file	20	"/usr/local/cuda3.1/cuda/bin/../include/math_constants.h"
	.file	21	"/usr/local/cuda3.1/cuda/bin/../include/device_functions.h"
	.file	22	"/usr/local/cuda3.1/cuda/bin/../include/sm_11_atomic_functions.h"
	.file	23	"/usr/local/cuda3.1/cuda/bin/../include/sm_12_atomic_functions.h"
	.file	24	"/usr/local/cuda3.1/cuda/bin/../include/sm_13_double_functions.h"
	.file	25	"/usr/local/cuda3.1/cuda/bin/../include/sm_20_atomic_functions.h"
	.file	26	"/usr/local/cuda3.1/cuda/bin/../include/sm_20_intrinsics.h"
	.file	27	"/usr/local/cuda3.1/cuda/bin/../include/surface_functions.h"
	.file	28	"/usr/local/cuda3.1/cuda/bin/../include/texture_fetch_functions.h"
	.file	29	"/usr/local/cuda3.1/cuda/bin/../include/math_functions_dbl_ptx3.h"

	.extern	.shared .align 1 .b8 LocalBlock[];
	.global .texref tex;

	.visible .func (.param .u32 __cudaretf__Z12ComputeSobelhhhhhhhhhf) _Z12ComputeSobelhhhhhhhhhf (.param .u32 __cudaparmf1__Z12ComputeSobelhhhhhhhhhf, .param .u32 __cudaparmf2__Z12ComputeSobelhhhhhhhhhf, .param .u32 __cudaparmf3__Z12ComputeSobelhhhhhhhhhf, .param .u32 __cudaparmf4__Z12ComputeSobelhhhhhhhhhf, .param .u32 __cudaparmf5__Z12ComputeSobelhhhhhhhhhf, .param .u32 __cudaparmf6__Z12ComputeSobelhhhhhhhhhf, .param .u32 __cudaparmf7__Z12ComputeSobelhhhhhhhhhf, .param .u32 __cudaparmf8__Z12ComputeSobelhhhhhhhhhf, .param .u32 __cudaparmf9__Z12ComputeSobelhhhhhhhhhf, .param .f32 __cudaparmf10__Z12ComputeSobelhhhhhhhhhf)
	{
	.reg .u32 %r<43>;
	.reg .f32 %f<6>;
	.reg .pred %p<4>;
	.loc	17	70	0
$LDWbegin__Z12ComputeSobelhhhhhhhhhf:
	ld.param.u32 	%r1, [__cudaparmf1__Z12ComputeSobelhhhhhhhhhf];
	cvt.u8.u32 	%r2, %r1;
	ld.param.u32 	%r3, [__cudaparmf2__Z12ComputeSobelhhhhhhhhhf];
	cvt.u8.u32 	%r4, %r3;
	ld.param.u32 	%r5, [__cudaparmf3__Z12ComputeSobelhhhhhhhhhf];
	cvt.u8.u32 	%r6, %r5;
	ld.param.u32 	%r7, [__cudaparmf4__Z12ComputeSobelhhhhhhhhhf];
	cvt.u8.u32 	%r8, %r7;
	ld.param.u32 	%r9, [__cudaparmf6__Z12ComputeSobelhhhhhhhhhf];
	cvt.u8.u32 	%r10, %r9;
	ld.param.u32 	%r11, [__cudaparmf7__Z12ComputeSobelhhhhhhhhhf];
	cvt.u8.u32 	%r12, %r11;
	ld.param.u32 	%r13, [__cudaparmf8__Z12ComputeSobelhhhhhhhhhf];
	cvt.u8.u32 	%r14, %r13;
	ld.param.u32 	%r15, [__cudaparmf9__Z12ComputeSobelhhhhhhhhhf];
	cvt.u8.u32 	%r16, %r15;
	ld.param.f32 	%f1, [__cudaparmf10__Z12ComputeSobelhhhhhhhhhf];
	mov.f32 	%f2, %f1;
	.loc	17	73	0
	mul.lo.s32 	%r17, %r4, 2;
	add.u32 	%r18, %r2, %r17;
	add.u32 	%r19, %r6, %r18;
	sub.u32 	%r20, %r19, %r12;
	mul.lo.s32 	%r21, %r14, 2;
	sub.s32 	%r22, %r20, %r21;
	sub.u32 	%r23, %r22, %r16;
	cvt.s16.s32 	%r24, %r23;
	abs.s32 	%r25, %r24;
	mul.lo.s32 	%r26, %r10, 2;
	add.u32 	%r27, %r6, %r26;
	add.u32 	%r28, %r16, %r27;
	sub.u32 	%r29, %r28, %r2;
	mul.lo.s32 	%r30, %r8, 2;
	sub.s32 	%r31, %r29, %r30;
	sub.u32 	%r32, %r31, %r12;
	cvt.s16.s32 	%r33, %r32;
	abs.s32 	%r34, %r33;
	add.s32 	%r35, %r25, %r34;
	cvt.rn.f32.s32 	%f3, %r35;
	mul.f32 	%f4, %f3, %f2;
	cvt.rzi.s32.f32 	%r36, %f4;
	cvt.s16.s32 	%r37, %r36;
	mov.u32 	%r38, 0;
	setp.ge.s32 	%p1, %r37, %r38;
	@%p1 bra 	$Lt_0_2050;
	.loc	17	74	0
	mov.s32 	%r39, 0;
	bra.uni 	$LBB6__Z12ComputeSobelhhhhhhhhhf;
$Lt_0_2050:
	mov.u32 	%r40, 255;
	setp.le.s32 	%p2, %r37, %r40;
	@%p2 bra 	$Lt_0_1794;
	mov.s32 	%r39, 255;
	bra.uni 	$LBB6__Z12ComputeSobelhhhhhhhhhf;
$Lt_0_1794:
	.loc	17	75	0
	cvt.u8.u32 	%r39, %r37;
$LBB6__Z12ComputeSobelhhhhhhhhhf:
	mov.s32 	%r41, %r39;
	st.param.u32 	[__cudaretf__Z12ComputeSobelhhhhhhhhhf], %r41;
	ret;
$LDWend__Z12ComputeSobelhhhhhhhhhf:
	} // _Z12ComputeSobelhhhhhhhhhf

	.entry _Z11SobelSharedP6uchar4tssssf (
		.param .u64 __cudaparm__Z11SobelSharedP6uchar4tssssf_pSobelOriginal,
		.param .u16 __cudaparm__Z11SobelSharedP6uchar4tssssf_SobelPitch,
		.param .s16 __cudaparm__Z11SobelSharedP6uchar4tssssf_BlockWidth,
		.param .s16 __cudaparm__Z11SobelSharedP6uchar4tssssf_SharedPitch,
		.param .s16 __cudaparm__Z11SobelSharedP6uchar4tssssf_w,
		.param .s16 __cudaparm__Z11SobelSharedP6uchar4tssssf_h,
		.param .f32 __cudaparm__Z11SobelSharedP6uchar4tssssf_fScale)
	{
	.reg .u32 %r<217>;
	.reg .u64 %rd<18>;
	.reg .f32 %f<45>;
	.reg .pred %p<18>;
	.loc	17	83	0
$LDWbegin__Z11SobelSharedP6uchar4tssssf:
	.loc	17	91	0
	mov.u32 	%r1, %tid.x;
	cvt.s16.s32 	%r2, %r1;
	mov.s32 	%r3, %r2;
	ld.param.s16 	%r4, [__cudaparm__Z11SobelSharedP6uchar4tssssf_BlockWidth];
	add.s32 	%r5, %r4, 2;
	setp.gt.s32 	%p1, %r5, %r2;
	mov.u32 	%r6, %tid.y;
	@!%p1 bra 	$Lt_1_13314;
	mov.u32 	%r7, %ctaid.y;
	mov.u32 	%r8, %ntid.y;
	mul.lo.u32 	%r9, %r7, %r8;
	mov.u32 	%r10, %ctaid.x;
	mul.lo.u32 	%r11, %r4, %r10;
	ld.param.s16 	%r12, [__cudaparm__Z11SobelSharedP6uchar4tssssf_SharedPitch];
	mul.lo.u32 	%r13, %r12, %r6;
	add.u32 	%r14, %r9, %r6;
	mul.lo.u32 	%r15, %r11, 4;
	mov.s32 	%r16, %r14;
	cvt.s16.s32 	%r17, %r15;
	cvt.s16.s32 	%r18, %r16;
	sub.s32 	%r19, %r18, 1;
	cvt.rn.f32.s32 	%f1, %r19;
	mov.u32 	%r20, %ntid.x;
	mov.u64 	%rd1, LocalBlock;
$Lt_1_13826:
 //<loop> Loop body line 91
	mul.lo.s32 	%r21, %r3, 4;
	add.s32 	%r22, %r21, %r17;
	sub.s32 	%r23, %r22, 1;
	cvt.rn.f32.s32 	%f2, %r23;
	mov.f32 	%f3, %f1;
	mov.f32 	%f4, 0f00000000;     	// 0
	mov.f32 	%f5, 0f00000000;     	// 0
	tex.2d.v4.u32.f32 {%r24,%r25,%r26,%r27},[tex,{%f2,%f3,%f4,%f5}];
 //<loop> Part of loop body line 91, head labeled $Lt_1_13826
	.loc	17	92	0
	mov.s32 	%r28, %r24;
	add.s32 	%r29, %r21, %r13;
	cvt.s64.s32 	%rd2, %r29;
	add.u64 	%rd3, %rd2, %rd1;
	st.shared.u8 	[%rd3+0], %r28;
	cvt.rn.f32.s32 	%f6, %r22;
	mov.f32 	%f7, %f1;
	mov.f32 	%f8, 0f00000000;     	// 0
	mov.f32 	%f9, 0f00000000;     	// 0
	tex.2d.v4.u32.f32 {%r30,%r31,%r32,%r33},[tex,{%f6,%f7,%f8,%f9}];
 //<loop> Part of loop body line 91, head labeled $Lt_1_13826
	.loc	17	94	0
	mov.s32 	%r34, %r30;
	st.shared.u8 	[%rd3+1], %r34;
	add.s32 	%r35, %r22, 1;
	cvt.rn.f32.s32 	%f10, %r35;
	mov.f32 	%f11, %f1;
	mov.f32 	%f12, 0f00000000;    	// 0
	mov.f32 	%f13, 0f00000000;    	// 0
	tex.2d.v4.u32.f32 {%r36,%r37,%r38,%r39},[tex,{%f10,%f11,%f12,%f13}];
 //<loop> Part of loop body line 91, head labeled $Lt_1_13826
	.loc	17	96	0
	mov.s32 	%r40, %r36;
	st.shared.u8 	[%rd3+2], %r40;
	add.s32 	%r41, %r22, 2;
	cvt.rn.f32.s32 	%f14, %r41;
	mov.f32 	%f15, %f1;
	mov.f32 	%f16, 0f00000000;    	// 0
	mov.f32 	%f17, 0f00000000;    	// 0
	tex.2d.v4.u32.f32 {%r42,%r43,%r44,%r45},[tex,{%f14,%f15,%f16,%f17}];
 //<loop> Part of loop body line 91, head labeled $Lt_1_13826
	.loc	17	98	0
	mov.s32 	%r46, %r42;
	st.shared.u8 	[%rd3+3], %r46;
	.loc	17	91	0
	add.u32 	%r47, %r3, %r20;
	cvt.s16.s32 	%r3, %r47;
	setp.lt.s32 	%p2, %r3, %r5;
	@%p2 bra 	$Lt_1_13826;
$Lt_1_13314:
	mov.u64 	%rd1, LocalBlock;
	mov.u32 	%r48, 1;
	setp.gt.u32 	%p3, %r6, %r48;
	@%p3 bra 	$Lt_1_14338;
	.loc	17	106	0
	mov.s32 	%r3, %r2;
	@!%p1 bra 	$Lt_1_14850;
	mov.u32 	%r49, %ntid.y;
	mov.u32 	%r50, %ctaid.y;
	mul.lo.u32 	%r9, %r50, %r49;
	mov.u32 	%r51, %ctaid.x;
	mul.lo.u32 	%r11, %r4, %r51;
	add.u32 	%r52, %r49, %r6;
	add.u32 	%r14, %r9, %r6;
	mul.lo.u32 	%r15, %r11, 4;
	ld.param.s16 	%r53, [__cudaparm__Z11SobelSharedP6uchar4tssssf_SharedPitch];
	mul.lo.u32 	%r54, %r53, %r52;
	mov.s32 	%r16, %r14;
	cvt.s16.s32 	%r17, %r15;
	cvt.s16.s32 	%r18, %r16;
	add.u32 	%r55, %r18, %r49;
	sub.u32 	%r56, %r55, 1;
	cvt.rn.f32.u32 	%f18, %r56;
	mov.u32 	%r20, %ntid.x;
$Lt_1_15362:
 //<loop> Loop body line 106
	mul.lo.s32 	%r21, %r3, 4;
	add.s32 	%r22, %r21, %r17;
	sub.s32 	%r57, %r22, 1;
	cvt.rn.f32.s32 	%f19, %r57;
	mov.f32 	%f20, %f18;
	mov.f32 	%f21, 0f00000000;    	// 0
	mov.f32 	%f22, 0f00000000;    	// 0
	tex.2d.v4.u32.f32 {%r58,%r59,%r60,%r61},[tex,{%f19,%f20,%f21,%f22}];
 //<loop> Part of loop body line 106, head labeled $Lt_1_15362
	.loc	17	107	0
	mov.s32 	%r62, %r58;
	add.s32 	%r63, %r21, %r54;
	cvt.s64.s32 	%rd4, %r63;
	add.u64 	%rd5, %rd4, %rd1;
	st.shared.u8 	[%rd5+0], %r62;
	cvt.rn.f32.s32 	%f23, %r22;
	mov.f32 	%f24, %f18;
	mov.f32 	%f25, 0f00000000;    	// 0
	mov.f32 	%f26, 0f00000000;    	// 0
	tex.2d.v4.u32.f32 {%r64,%r65,%r66,%r67},[tex,{%f23,%f24,%f25,%f26}];
 //<loop> Part of loop body line 106, head labeled $Lt_1_15362
	.loc	17	109	0
	mov.s32 	%r68, %r64;
	st.shared.u8 	[%rd5+1], %r68;
	add.s32 	%r69, %r22, 1;
	cvt.rn.f32.s32 	%f27, %r69;
	mov.f32 	%f28, %f18;
	mov.f32 	%f29, 0f00000000;    	// 0
	mov.f32 	%f30, 0f00000000;    	// 0
	tex.2d.v4.u32.f32 {%r70,%r71,%r72,%r73},[tex,{%f27,%f28,%f29,%f30}];
 //<loop> Part of loop body line 106, head labeled $Lt_1_15362
	.loc	17	111	0
	mov.s32 	%r74, %r70;
	st.shared.u8 	[%rd5+2], %r74;
	add.s32 	%r75, %r22, 2;
	cvt.rn.f32.s32 	%f31, %r75;
	mov.f32 	%f32, %f18;
	mov.f32 	%f33, 0f00000000;    	// 0
	mov.f32 	%f34, 0f00000000;    	// 0
	tex.2d.v4.u32.f32 {%r76,%r77,%r78,%r79},[tex,{%f31,%f32,%f33,%f34}];
 //<loop> Part of loop body line 106, head labeled $Lt_1_15362
	.loc	17	113	0
	mov.s32 	%r80, %r76;
	st.shared.u8 	[%rd5+3], %r80;
	.loc	17	106	0
	add.u32 	%r81, %r3, %r20;
	cvt.s16.s32 	%r3, %r81;
	setp.lt.s32 	%p4, %r3, %r5;
	@%p4 bra 	$Lt_1_15362;
$Lt_1_14850:
$Lt_1_14338:
	.loc	17	118	0
	bar.sync 	0;
	.loc	17	124	0
	mov.s32 	%r3, %r2;
	setp.ge.s32 	%p5, %r2, %r4;
	@%p5 bra 	$Lt_1_15874;
	mov.u32 	%r82, %ctaid.y;
	mov.u32 	%r83, %ntid.y;
	mul.lo.u32 	%r9, %r82, %r83;
	add.u32 	%r14, %r9, %r6;
	mov.s32 	%r16, %r14;
	cvt.s16.s32 	%r18, %r16;
	ld.param.u16 	%r84, [__cudaparm__Z11SobelSharedP6uchar4tssssf_SobelPitch];
	mul.lo.s32 	%r85, %r18, %r84;
	cvt.u64.s32 	%rd6, %r85;
	ld.param.u64 	%rd7, [__cudaparm__Z11SobelSharedP6uchar4tssssf_pSobelOriginal];
	add.u64 	%rd8, %rd6, %rd7;
	mov.u32 	%r86, %ctaid.x;
	mul.lo.u32 	%r11, %r4, %r86;
	mul.lo.u32 	%r15, %r11, 4;
	cvt.s16.s32 	%r17, %r15;
	shr.s32 	%r87, %r17, 2;
	cvt.s16.s32 	%r88, %r87;
	ld.param.s16 	%r89, [__cudaparm__Z11SobelSharedP6uchar4tssssf_SharedPitch];
	mul.lo.u32 	%r13, %r89, %r6;
	ld.param.s16 	%r90, [__cudaparm__Z11SobelSharedP6uchar4tssssf_w];
	shr.s32 	%r91, %r90, 31;
	mov.s32 	%r92, 3;
	and.b32 	%r93, %r91, %r92;
	add.s32 	%r94, %r93, %r90;
	shr.s32 	%r95, %r94, 2;
	cvt.s16.s32 	%r96, %r95;
	ld.param.s16 	%r97, [__cudaparm__Z11SobelSharedP6uchar4tssssf_h];
	setp.gt.s32 	%p6, %r97, %r18;
	selp.s32 	%r98, 1, 0, %p6;
	mov.u32 	%r20, %ntid.x;
	ld.param.f32 	%f35, [__cudaparm__Z11SobelSharedP6uchar4tssssf_fScale];
$Lt_1_16386:
 //<loop> Loop body line 126
	.loc	17	126	0
	mul.lo.s32 	%r99, %r3, 4;
	add.s32 	%r100, %r13, %r99;
	cvt.s64.s32 	%rd9, %r100;
	add.u64 	%rd3, %rd9, %rd1;
	ld.shared.u8 	%r101, [%rd3+0];
	.loc	17	127	0
	ld.shared.u8 	%r102, [%rd3+1];
	.loc	17	128	0
	ld.shared.u8 	%r103, [%rd3+2];
	.loc	17	129	0
	add.s32 	%r104, %r100, %r89;
	cvt.s64.s32 	%rd10, %r104;
	add.u64 	%rd11, %rd10, %rd1;
	ld.shared.u8 	%r105, [%rd11+0];
	.loc	17	130	0
	ld.shared.u8 	%r106, [%rd11+1];
	.loc	17	131	0
	ld.shared.u8 	%r107, [%rd11+2];
	.loc	17	132	0
	mul.lo.s32 	%r108, %r3, 2;
	add.s32 	%r109, %r108, %r89;
	mul.lo.s32 	%r110, %r109, 2;
	add.s32 	%r111, %r13, %r110;
	cvt.s64.s32 	%rd12, %r111;
	add.u64 	%rd13, %rd12, %rd1;
	ld.shared.u8 	%r112, [%rd13+0];
	.loc	17	133	0
	ld.shared.u8 	%r113, [%rd13+1];
	.loc	17	134	0
	ld.shared.u8 	%r114, [%rd13+2];
	.loc	17	73	0
	mul.lo.s32 	%r115, %r107, 2;
	mul.lo.s32 	%r116, %r102, 2;
	add.u32 	%r117, %r101, %r116;
	add.u32 	%r118, %r103, %r117;
	sub.u32 	%r119, %r118, %r112;
	mul.lo.s32 	%r120, %r113, 2;
	sub.s32 	%r121, %r119, %r120;
	sub.u32 	%r122, %r121, %r114;
	cvt.s16.s32 	%r123, %r122;
	abs.s32 	%r124, %r123;
	add.u32 	%r125, %r115, %r103;
	add.u32 	%r126, %r114, %r125;
	sub.u32 	%r127, %r126, %r101;
	mul.lo.s32 	%r128, %r105, 2;
	sub.s32 	%r129, %r127, %r128;
	sub.u32 	%r130, %r129, %r112;
	cvt.s16.s32 	%r131, %r130;
	abs.s32 	%r132, %r131;
	add.s32 	%r133, %r124, %r132;
	cvt.rn.f32.s32 	%f36, %r133;
	mul.f32 	%f37, %f36, %f35;
	cvt.rzi.s32.f32 	%r134, %f37;
	cvt.s16.s32 	%r135, %r134;
	mov.u32 	%r136, 0;
	setp.ge.s32 	%p7, %r135, %r136;
	@%p7 bra 	$Lt_1_16898;
 //<loop> Part of loop body line 126, head labeled $Lt_1_16386
	mov.s32 	%r137, 0;
	bra.uni 	$LDWendi__Z12ComputeSobelhhhhhhhhhf_178_7;
$Lt_1_16898:
 //<loop> Part of loop body line 126, head labeled $Lt_1_16386
	mov.u32 	%r138, 255;
	setp.le.s32 	%p8, %r135, %r138;
	@%p8 bra 	$Lt_1_16642;
 //<loop> Part of loop body line 126, head labeled $Lt_1_16386
	mov.s32 	%r137, 255;
	bra.uni 	$LDWendi__Z12ComputeSobelhhhhhhhhhf_178_7;
$Lt_1_16642:
 //<loop> Part of loop body line 126, head labeled $Lt_1_16386
	mov.s32 	%r137, %r135;
$LDWendi__Z12ComputeSobelhhhhhhhhhf_178_7:
 //<loop> Part of loop body line 126, head labeled $Lt_1_16386
	.loc	17	142	0
	ld.shared.u8 	%r139, [%rd3+3];
	.loc	17	143	0
	ld.shared.u8 	%r140, [%rd11+3];
	.loc	17	144	0
	ld.shared.u8 	%r141, [%rd13+3];
	.loc	17	73	0
	mul.lo.s32 	%r142, %r140, 2;
	mul.lo.s32 	%r143, %r103, 2;
	add.u32 	%r144, %r102, %r143;
	add.u32 	%r145, %r139, %r144;
	sub.u32 	%r146, %r145, %r113;
	mul.lo.s32 	%r147, %r114, 2;
	sub.s32 	%r148, %r146, %r147;
	sub.u32 	%r149, %r148, %r141;
	cvt.s16.s32 	%r150, %r149;
	abs.s32 	%r151, %r150;
	add.u32 	%r152, %r142, %r139;
	add.u32 	%r153, %r141, %r152;
	sub.u32 	%r154, %r153, %r102;
	mul.lo.s32 	%r155, %r106, 2;
	sub.s32 	%r156, %r154, %r155;
	sub.u32 	%r157, %r156, %r113;
	cvt.s16.s32 	%r158, %r157;
	abs.s32 	%r159, %r158;
	add.s32 	%r160, %r151, %r159;
	cvt.rn.f32.s32 	%f38, %r160;
	mul.f32 	%f39, %f38, %f35;
	cvt.rzi.s32.f32 	%r161, %f39;
	cvt.s16.s32 	%r135, %r161;
	mov.u32 	%r162, 0;
	setp.ge.s32 	%p9, %r135, %r162;
	@%p9 bra 	$Lt_1_17922;
 //<loop> Part of loop body line 126, head labeled $Lt_1_16386
	mov.s32 	%r163, 0;
	bra.uni 	$LDWendi__Z12ComputeSobelhhhhhhhhhf_178_5;
$Lt_1_17922:
 //<loop> Part of loop body line 126, head labeled $Lt_1_16386
	mov.u32 	%r164, 255;
	setp.le.s32 	%p10, %r135, %r164;
	@%p10 bra 	$Lt_1_17666;
 //<loop> Part of loop body line 126, head labeled $Lt_1_16386
	mov.s32 	%r163, 255;
	bra.uni 	$LDWendi__Z12ComputeSobelhhhhhhhhhf_178_5;
$Lt_1_17666:
 //<loop> Part of loop body line 126, head labeled $Lt_1_16386
	mov.s32 	%r163, %r135;
$LDWendi__Z12ComputeSobelhhhhhhhhhf_178_5:
 //<loop> Part of loop body line 126, head labeled $Lt_1_16386
	.loc	17	149	0
	ld.shared.u8 	%r102, [%rd3+4];
	.loc	17	150	0
	ld.shared.u8 	%r106, [%rd11+4];
	.loc	17	151	0
	ld.shared.u8 	%r113, [%rd13+4];
	.loc	17	73	0
	mul.lo.s32 	%r165, %r139, 2;
	add.u32 	%r166, %r103, %r165;
	add.u32 	%r167, %r102, %r166;
	sub.u32 	%r168, %r167, %r114;
	mul.lo.s32 	%r169, %r141, 2;
	sub.s32 	%r170, %r168, %r169;
	sub.u32 	%r171, %r170, %r113;
	cvt.s16.s32 	%r172, %r171;
	abs.s32 	%r173, %r172;
	mul.lo.s32 	%r174, %r106, 2;
	add.u32 	%r175, %r102, %r174;
	add.u32 	%r176, %r113, %r175;
	sub.u32 	%r177, %r176, %r103;
	sub.s32 	%r178, %r177, %r115;
	sub.u32 	%r179, %r178, %r114;
	cvt.s16.s32 	%r180, %r179;
	abs.s32 	%r181, %r180;
	add.s32 	%r182, %r173, %r181;
	cvt.rn.f32.s32 	%f40, %r182;
	mul.f32 	%f41, %f40, %f35;
	cvt.rzi.s32.f32 	%r183, %f41;
	cvt.s16.s32 	%r135, %r183;
	mov.u32 	%r184, 0;
	setp.ge.s32 	%p11, %r135, %r184;
	@%p11 bra 	$Lt_1_18946;
 //<loop> Part of loop body line 126, head labeled $Lt_1_16386
	mov.s32 	%r185, 0;
	bra.uni 	$LDWendi__Z12ComputeSobelhhhhhhhhhf_178_3;
$Lt_1_18946:
 //<loop> Part of loop body line 126, head labeled $Lt_1_16386
	mov.u32 	%r186, 255;
	setp.le.s32 	%p12, %r135, %r186;
	@%p12 bra 	$Lt_1_18690;
 //<loop> Part of loop body line 126, head labeled $Lt_1_16386
	mov.s32 	%r185, 255;
	bra.uni 	$LDWendi__Z12ComputeSobelhhhhhhhhhf_178_3;
$Lt_1_18690:
 //<loop> Part of loop body line 126, head labeled $Lt_1_16386
	mov.s32 	%r185, %r135;
$LDWendi__Z12ComputeSobelhhhhhhhhhf_178_3:
 //<loop> Part of loop body line 126, head labeled $Lt_1_16386
	.loc	17	156	0
	ld.shared.u8 	%r103, [%rd3+5];
	.loc	17	157	0
	ld.shared.u8 	%r187, [%rd11+5];
	.loc	17	158	0
	ld.shared.u8 	%r114, [%rd13+5];
	.loc	17	73	0
	mul.lo.s32 	%r188, %r102, 2;
	add.u32 	%r189, %r139, %r188;
	add.u32 	%r190, %r103, %r189;
	sub.u32 	%r191, %r190, %r141;
	mul.lo.s32 	%r192, %r113, 2;
	sub.s32 	%r193, %r191, %r192;
	sub.u32 	%r194, %r193, %r114;
	cvt.s16.s32 	%r195, %r194;
	abs.s32 	%r196, %r195;
	mul.lo.s32 	%r197, %r187, 2;
	add.u32 	%r198, %r103, %r197;
	add.u32 	%r199, %r114, %r198;
	sub.u32 	%r200, %r199, %r139;
	sub.s32 	%r201, %r200, %r142;
	sub.u32 	%r202, %r201, %r141;
	cvt.s16.s32 	%r203, %r202;
	abs.s32 	%r204, %r203;
	add.s32 	%r205, %r196, %r204;
	cvt.rn.f32.s32 	%f42, %r205;
	mul.f32 	%f43, %f42, %f35;
	cvt.rzi.s32.f32 	%r206, %f43;
	cvt.s16.s32 	%r135, %r206;
	mov.u32 	%r207, 0;
	setp.ge.s32 	%p13, %r135, %r207;
	@%p13 bra 	$Lt_1_19970;
 //<loop> Part of loop body line 126, head labeled $Lt_1_16386
	mov.s32 	%r208, 0;
	bra.uni 	$LDWendi__Z12ComputeSobelhhhhhhhhhf_178_1;
$Lt_1_19970:
 //<loop> Part of loop body line 126, head labeled $Lt_1_16386
	mov.u32 	%r209, 255;
	setp.le.s32 	%p14, %r135, %r209;
	@%p14 bra 	$Lt_1_19714;
 //<loop> Part of loop body line 126, head labeled $Lt_1_16386
	mov.s32 	%r208, 255;
	bra.uni 	$LDWendi__Z12ComputeSobelhhhhhhhhhf_178_1;
$Lt_1_19714:
 //<loop> Part of loop body line 126, head labeled $Lt_1_16386
	mov.s32 	%r208, %r135;
$LDWendi__Z12ComputeSobelhhhhhhhhhf_178_1:
 //<loop> Part of loop body line 126, head labeled $Lt_1_16386
	.loc	17	159	0
	add.s32 	%r210, %r3, %r88;
	set.gt.u32.s32 	%r211, %r96, %r210;
	neg.s32 	%r212, %r211;
	and.b32 	%r213, %r212, %r98;
	mov.u32 	%r214, 0;
	setp.eq.s32 	%p15, %r213, %r214;
	@%p15 bra 	$Lt_1_20738;
 //<loop> Part of loop body line 126, head labeled $Lt_1_16386
	.loc	17	163	0
	cvt.s64.s32 	%rd14, %r210;
	mul.wide.s32 	%rd15, %r210, 4;
	add.u64 	%rd16, %rd8, %rd15;
	st.global.v4.u8 	[%rd16+0], {%r137,%r163,%r185,%r208};
$Lt_1_20738:
 //<loop> Part of loop body line 126, head labeled $Lt_1_16386
	.loc	17	124	0
	add.u32 	%r215, %r3, %r20;
	cvt.s16.s32 	%r3, %r215;
	setp.lt.s32 	%p16, %r3, %r4;
	@%p16 bra 	$Lt_1_16386;
$Lt_1_15874:
	.loc	17	168	0
	exit;
$LDWend__Z11SobelSharedP6uchar4tssssf:
	} // _Z11SobelSharedP6uchar4tssssf

	.entry _Z14SobelCopyImagePhjiif (
		.param .u64 __cudaparm__Z14SobelCopyImagePhjiif_pSobelOriginal,
		.param .u32 __cudaparm__Z14SobelCopyImagePhjiif_Pitch,
		.param .s32 __cudaparm__Z14SobelCopyImagePhjiif_w,
		.param .s32 __cudaparm__Z14SobelCopyImagePhjiif_h,
		.param .f32 __cudaparm__Z14SobelCopyImagePhjiif_fscale)
	{
	.reg .u32 %r<16>;
	.reg .u64 %rd<8>;
	.reg .f32 %f<14>;
	.reg .pred %p<4>;
	.loc	17	172	0
$LDWbegin__Z14SobelCopyImagePhjiif:
	.loc	17	176	0
	cvt.s32.u32 	%r1, %tid.x;
	mov.s32 	%r2, %r1;
	ld.param.s32 	%r3, [__cudaparm__Z14SobelCopyImagePhjiif_w];
	setp.ge.s32 	%p1, %r1, %r3;
	@%p1 bra 	$Lt_2_1282;
	mov.u32 	%r4, %ctaid.x;
	cvt.rn.f32.u32 	%f1, %r4;
	mov.u32 	%r5, %ntid.x;
	cvt.s64.u32 	%rd1, %r5;
	cvt.s64.s32 	%rd2, %r1;
	ld.param.u32 	%r6, [__cudaparm__Z14SobelCopyImagePhjiif_Pitch];
	mul.lo.u32 	%r7, %r6, %r4;
	cvt.u64.u32 	%rd3, %r7;
	ld.param.u64 	%rd4, [__cudaparm__Z14SobelCopyImagePhjiif_pSobelOriginal];
	add.s64 	%rd5, %rd3, %rd4;
	add.s64 	%rd6, %rd2, %rd5;
	ld.param.f32 	%f2, [__cudaparm__Z14SobelCopyImagePhjiif_fscale];
$Lt_2_1794:
 //<loop> Loop body line 176, nesting depth: 1, estimated iterations: unknown
	cvt.rn.f32.s32 	%f3, %r2;
	mov.f32 	%f4, %f1;
	mov.f32 	%f5, 0f00000000;     	// 0
	mov.f32 	%f6, 0f00000000;     	// 0
	tex.2d.v4.u32.f32 {%r8,%r9,%r10,%r11},[tex,{%f3,%f4,%f5,%f6}];
 //<loop> Part of loop body line 176, head labeled $Lt_2_1794
	.loc	17	177	0
	mov.s32 	%r12, %r8;
	cvt.u8.u32 	%r13, %r12;
	cvt.rn.f32.u32 	%f7, %r13;
	mul.f32 	%f8, %f7, %f2;
	mov.f32 	%f9, 0f00000000;     	// 0
	max.f32 	%f10, %f8, %f9;
	mov.f32 	%f11, 0f437f0000;    	// 255
	min.f32 	%f12, %f10, %f11;
	cvt.rzi.u32.f32 	%r14, %f12;
	st.global.u8 	[%rd6+0], %r14;
	add.u32 	%r2, %r2, %r5;
	add.s64 	%rd6, %rd1, %rd6;
	setp.lt.s32 	%p2, %r2, %r3;
	@%p2 bra 	$Lt_2_1794;
$Lt_2_1282:
	.loc	17	179	0
	exit;
$LDWend__Z14SobelCopyImagePhjiif:
	} // _Z14SobelCopyImagePhjiif

	.entry _Z8SobelTexPhjiif (
		.param .u64 __cudaparm__Z8SobelTexPhjiif_pSobelOriginal,
		.param .u32 __cudaparm__Z8SobelTexPhjiif_Pitch,
		.param .s32 __cudaparm__Z8SobelTexPhjiif_w,
		.param .s32 __cudaparm__Z8SobelTexPhjiif_h,
		.param .f32 __cudaparm__Z8SobelTexPhjiif_fScale)
	{
	.reg .u32 %r<85>;
	.reg .u64 %rd<8>;
	.reg .f32 %f<51>;
	.reg .pred %p<6>;
	.loc	17	183	0
$LDWbegin__Z8SobelTexPhjiif:
	.loc	17	187	0
	cvt.s32.u32 	%r1, %tid.x;
	mov.s32 	%r2, %r1;
	ld.param.s32 	%r3, [__cudaparm__Z8SobelTexPhjiif_w];
	setp.ge.s32 	%p1, %r1, %r3;
	@%p1 bra 	$Lt_3_3330;
	mov.u32 	%r4, %ctaid.x;
	cvt.rn.f32.u32 	%f1, %r4;
	mov.u32 	%r5, %ntid.x;
	cvt.s64.u32 	%rd1, %r5;
	mov.f32 	%f2, 0fbf800000;     	// -1
	add.f32 	%f3, %f1, %f2;
	mov.f32 	%f4, 0f3f800000;     	// 1
	add.f32 	%f5, %f1, %f4;
	cvt.s64.s32 	%rd2, %r1;
	ld.param.u32 	%r6, [__cudaparm__Z8SobelTexPhjiif_Pitch];
	mul.lo.u32 	%r7, %r6, %r4;
	cvt.u64.u32 	%rd3, %r7;
	ld.param.u64 	%rd4, [__cudaparm__Z8SobelTexPhjiif_pSobelOriginal];
	add.s64 	%rd5, %rd3, %rd4;
	add.s64 	%rd6, %rd2, %rd5;
	ld.param.f32 	%f6, [__cudaparm__Z8SobelTexPhjiif_fScale];
$Lt_3_3842:
 //<loop> Loop body line 187, nesting depth: 1, estimated iterations: unknown
	cvt.rn.f32.s32 	%f7, %r2;
	mov.f32 	%f8, 0fbf800000;     	// -1
	add.f32 	%f9, %f7, %f8;
	mov.f32 	%f10, %f9;
	mov.f32 	%f11, %f3;
	mov.f32 	%f12, 0f00000000;    	// 0
	mov.f32 	%f13, 0f00000000;    	// 0
	tex.2d.v4.u32.f32 {%r8,%r9,%r10,%r11},[tex,{%f10,%f11,%f12,%f13}];
 //<loop> Part of loop body line 187, head labeled $Lt_3_3842
	.loc	17	188	0
	mov.s32 	%r12, %r8;
	mov.f32 	%f14, %f7;
	mov.f32 	%f15, %f3;
	mov.f32 	%f16, 0f00000000;    	// 0
	mov.f32 	%f17, 0f00000000;    	// 0
	tex.2d.v4.u32.f32 {%r13,%r14,%r15,%r16},[tex,{%f14,%f15,%f16,%f17}];
 //<loop> Part of loop body line 187, head labeled $Lt_3_3842
	.loc	17	189	0
	mov.s32 	%r17, %r13;
	mov.f32 	%f18, 0f3f800000;    	// 1
	add.f32 	%f19, %f7, %f18;
	mov.f32 	%f20, %f19;
	mov.f32 	%f21, %f3;
	mov.f32 	%f22, 0f00000000;    	// 0
	mov.f32 	%f23, 0f00000000;    	// 0
	tex.2d.v4.u32.f32 {%r18,%r19,%r20,%r21},[tex,{%f20,%f21,%f22,%f23}];
 //<loop> Part of loop body line 187, head labeled $Lt_3_3842
	.loc	17	190	0
	mov.s32 	%r22, %r18;
	mov.f32 	%f24, %f9;
	mov.f32 	%f25, %f1;
	mov.f32 	%f26, 0f00000000;    	// 0
	mov.f32 	%f27, 0f00000000;    	// 0
	tex.2d.v4.u32.f32 {%r23,%r24,%r25,%r26},[tex,{%f24,%f25,%f26,%f27}];
 //<loop> Part of loop body line 187, head labeled $Lt_3_3842
	.loc	17	191	0
	mov.s32 	%r27, %r23;
	mov.f32 	%f28, %f7;
	mov.f32 	%f29, %f1;
	mov.f32 	%f30, 0f00000000;    	// 0
	mov.f32 	%f31, 0f00000000;    	// 0
	tex.2d.v4.u32.f32 {%r28,%r29,%r30,%r31},[tex,{%f28,%f29,%f30,%f31}];
 //<loop> Part of loop body line 187, head labeled $Lt_3_3842
	mov.f32 	%f32, %f19;
	mov.f32 	%f33, %f1;
	mov.f32 	%f34, 0f00000000;    	// 0
	mov.f32 	%f35, 0f00000000;    	// 0
	tex.2d.v4.u32.f32 {%r32,%r33,%r34,%r35},[tex,{%f32,%f33,%f34,%f35}];
 //<loop> Part of loop body line 187, head labeled $Lt_3_3842
	.loc	17	193	0
	mov.s32 	%r36, %r32;
	mov.f32 	%f36, %f9;
	mov.f32 	%f37, %f5;
	mov.f32 	%f38, 0f00000000;    	// 0
	mov.f32 	%f39, 0f00000000;    	// 0
	tex.2d.v4.u32.f32 {%r37,%r38,%r39,%r40},[tex,{%f36,%f37,%f38,%f39}];
 //<loop> Part of loop body line 187, head labeled $Lt_3_3842
	.loc	17	194	0
	mov.s32 	%r41, %r37;
	mov.f32 	%f40, %f7;
	mov.f32 	%f41, %f5;
	mov.f32 	%f42, 0f00000000;    	// 0
	mov.f32 	%f43, 0f00000000;    	// 0
	tex.2d.v4.u32.f32 {%r42,%r43,%r44,%r45},[tex,{%f40,%f41,%f42,%f43}];
 //<loop> Part of loop body line 187, head labeled $Lt_3_3842
	.loc	17	195	0
	mov.s32 	%r46, %r42;
	mov.f32 	%f44, %f19;
	mov.f32 	%f45, %f5;
	mov.f32 	%f46, 0f00000000;    	// 0
	mov.f32 	%f47, 0f00000000;    	// 0
	tex.2d.v4.u32.f32 {%r47,%r48,%r49,%r50},[tex,{%f44,%f45,%f46,%f47}];
 //<loop> Part of loop body line 187, head labeled $Lt_3_3842
	.loc	17	196	0
	mov.s32 	%r51, %r47;
	.loc	17	73	0
	cvt.u8.u32 	%r52, %r12;
	cvt.u8.u32 	%r53, %r22;
	cvt.u8.u32 	%r54, %r41;
	cvt.u8.u32 	%r55, %r51;
	cvt.u8.u32 	%r56, %r17;
	mul.lo.s32 	%r57, %r56, 2;
	add.u32 	%r58, %r52, %r57;
	add.u32 	%r59, %r53, %r58;
	sub.u32 	%r60, %r59, %r54;
	cvt.u8.u32 	%r61, %r46;
	mul.lo.s32 	%r62, %r61, 2;
	sub.s32 	%r63, %r60, %r62;
	sub.u32 	%r64, %r63, %r55;
	cvt.s16.s32 	%r65, %r64;
	abs.s32 	%r66, %r65;
	cvt.u8.u32 	%r67, %r36;
	mul.lo.s32 	%r68, %r67, 2;
	add.u32 	%r69, %r53, %r68;
	add.u32 	%r70, %r55, %r69;
	sub.u32 	%r71, %r70, %r52;
	cvt.u8.u32 	%r72, %r27;
	mul.lo.s32 	%r73, %r72, 2;
	sub.s32 	%r74, %r71, %r73;
	sub.u32 	%r75, %r74, %r54;
	cvt.s16.s32 	%r76, %r75;
	abs.s32 	%r77, %r76;
	add.s32 	%r78, %r66, %r77;
	cvt.rn.f32.s32 	%f48, %r78;
	mul.f32 	%f49, %f48, %f6;
	cvt.rzi.s32.f32 	%r79, %f49;
	cvt.s16.s32 	%r80, %r79;
	mov.u32 	%r81, 0;
	setp.ge.s32 	%p2, %r80, %r81;
	@%p2 bra 	$Lt_3_4354;
 //<loop> Part of loop body line 187, head labeled $Lt_3_3842
	mov.s32 	%r82, 0;
	bra.uni 	$LDWendi__Z12ComputeSobelhhhhhhhhhf_180_1;
$Lt_3_4354:
 //<loop> Part of loop body line 187, head labeled $Lt_3_3842
	mov.u32 	%r83, 255;
	setp.le.s32 	%p3, %r80, %r83;
	@%p3 bra 	$Lt_3_4098;
 //<loop> Part of loop body line 187, head labeled $Lt_3_3842
	mov.s32 	%r82, 255;
	bra.uni 	$LDWendi__Z12ComputeSobelhhhhhhhhhf_180_1;
$Lt_3_4098:
 //<loop> Part of loop body line 187, head labeled $Lt_3_3842
	mov.s32 	%r82, %r80;
$LDWendi__Z12ComputeSobelhhhhhhhhhf_180_1:
 //<loop> Part of loop body line 187, head labeled $Lt_3_3842
	.loc	17	197	0
	st.global.u8 	[%rd6+0], %r82;
	add.u32 	%r2, %r2, %r5;
	add.s64 	%rd6, %rd1, %rd6;
	setp.lt.s32 	%p4, %r2, %r3;
	@%p4 bra 	$Lt_3_3842;
$Lt_3_3330:
	.loc	17	201	0
	exit;
$LDWend__Z8SobelTexPhjiif:
	} // _Z8SobelTexPhjiif



// ===== COMPILED SASS (sm_100) =====

	.target	sm_100

	.elftype	@"ET_EXEC"


//--------------------- .note.nv.tkinfo           --------------------------
	.section	.note.nv.tkinfo,"",@"SHT_NOTE"
	.sectionflags	@"SHF_NOTE_NV_TKINFO"
	.tkinfo
        /*0018*/ 	.word	0x00000002
        /*0030*/ 	.string	""
        /*0030*/ 	.string	"ptxas"
        /*0030*/ 	.string	"Cuda compilation tools, release 13.0, V13.0.88"
        /*0030*/ 	.string	"Build cuda_13.0.r13.0/compiler.36424714_0"
        /*0030*/ 	.string	"-arch sm_100 "



//--------------------- .note.nv.cuinfo           --------------------------
	.section	.note.nv.cuinfo,"",@"SHT_NOTE"
	.sectionflags	@"SHF_NOTE_NV_CUINFO"
        /*0018*/ 	.short	0x0002
        /*001a*/ 	.short	0x0014
        /*001c*/ 	.short	0x0082
	.zero		2


//--------------------- .nv.info                  --------------------------
	.section	.nv.info,"",@"SHT_CUDA_INFO"
	.align	4


	//----- nvinfo : EIATTR_REGCOUNT
	.align		4
        /*0000*/ 	.byte	0x04, 0x2f
        /*0002*/ 	.short	(.L_1 - .L_0)
	.align		4
.L_0:
        /*0004*/ 	.word	index@(_Z11SobelSharedP6uchar4tssssf)
        /*0008*/ 	.word	0x00000020


	//----- nvinfo : EIATTR_FRAME_SIZE
	.align		4
.L_1:
        /*000c*/ 	.byte	0x04, 0x11
        /*000e*/ 	.short	(.L_3 - .L_2)
	.align		4
.L_2:
        /*0010*/ 	.word	index@(_Z11SobelSharedP6uchar4tssssf)
        /*0014*/ 	.word	0x00000000


	//----- nvinfo : EIATTR_REGCOUNT
	.align		4
.L_3:
        /*0018*/ 	.byte	0x04, 0x2f
        /*001a*/ 	.short	(.L_5 - .L_4)
	.align		4
.L_4:
        /*001c*/ 	.word	index@(_Z14SobelCopyImagePhjiif)
        /*0020*/ 	.word	0x0000000c


	//----- nvinfo : EIATTR_FRAME_SIZE
	.align		4
.L_5:
        /*0024*/ 	.byte	0x04, 0x11
        /*0026*/ 	.short	(.L_7 - .L_6)
	.align		4
.L_6:
        /*0028*/ 	.word	index@(_Z14SobelCopyImagePhjiif)
        /*002c*/ 	.word	0x00000000


	//----- nvinfo : EIATTR_REGCOUNT
	.align		4
.L_7:
        /*0030*/ 	.byte	0x04, 0x2f
        /*0032*/ 	.short	(.L_9 - .L_8)
	.align		4
.L_8:
        /*0034*/ 	.word	index@(_Z8SobelTexPhjiif)
        /*0038*/ 	.word	0x0000001d


	//----- nvinfo : EIATTR_FRAME_SIZE
	.align		4
.L_9:
        /*003c*/ 	.byte	0x04, 0x11
        /*003e*/ 	.short	(.L_11 - .L_10)
	.align		4
.L_10:
        /*0040*/ 	.word	index@(_Z8SobelTexPhjiif)
        /*0044*/ 	.word	0x00000000


	//----- nvinfo : EIATTR_MIN_STACK_SIZE
	.align		4
.L_11:
        /*0048*/ 	.byte	0x04, 0x12
        /*004a*/ 	.short	(.L_13 - .L_12)
	.align		4
.L_12:
        /*004c*/ 	.word	index@(_Z8SobelTexPhjiif)
        /*0050*/ 	.word	0x00000000


	//----- nvinfo : EIATTR_MIN_STACK_SIZE
	.align		4
.L_13:
        /*0054*/ 	.byte	0x04, 0x12
        /*0056*/ 	.short	(.L_15 - .L_14)
	.align		4
.L_14:
        /*0058*/ 	.word	index@(_Z14SobelCopyImagePhjiif)
        /*005c*/ 	.word	0x00000000


	//----- nvinfo : EIATTR_MIN_STACK_SIZE
	.align		4
.L_15:
        /*0060*/ 	.byte	0x04, 0x12
        /*0062*/ 	.short	(.L_17 - .L_16)
	.align		4
.L_16:
        /*0064*/ 	.word	index@(_Z11SobelSharedP6uchar4tssssf)
        /*0068*/ 	.word	0x00000000
.L_17:


//--------------------- .nv.compat                --------------------------
	.section	.nv.compat,"",@"SHT_CUDA_COMPAT_INFO"
	.align	4
        /*0000*/ 	.byte	0x02, 0x09, 0x00, 0x00, 0x02, 0x02, 0x02, 0x00, 0x02, 0x05, 0x05, 0x00, 0x03, 0x07, 0x01, 0x01
        /*0010*/ 	.byte	0x02, 0x03, 0x00, 0x00, 0x02, 0x06, 0x01, 0x00, 0x04, 0x0b, 0x08, 0x00, 0x09, 0x00, 0x00, 0x00
        /*0020*/ 	.byte	0x00, 0x00, 0x00, 0x00


//--------------------- .nv.info._Z8SobelTexPhjiif --------------------------
	.section	.nv.info._Z8SobelTexPhjiif,"",@"SHT_CUDA_INFO"
	.sectionflags	@""
	.align	4


	//----- nvinfo : EIATTR_CUDA_API_VERSION
	.align		4
        /*0000*/ 	.byte	0x04, 0x37
        /*0002*/ 	.short	(.L_19 - .L_18)
.L_18:
        /*0004*/ 	.word	0x00000082


	//----- nvinfo : EIATTR_KPARAM_INFO
	.align		4
.L_19:
        /*0008*/ 	.byte	0x04, 0x17
        /*000a*/ 	.short	(.L_21 - .L_20)
.L_20:
        /*000c*/ 	.word	0x00000000
        /*0010*/ 	.short	0x0004
        /*0012*/ 	.short	0x0014
        /*0014*/ 	.byte	0x00, 0xf0, 0x11, 0x00


	//----- nvinfo : EIATTR_KPARAM_INFO
	.align		4
.L_21:
        /*0018*/ 	.byte	0x04, 0x17
        /*001a*/ 	.short	(.L_23 - .L_22)
.L_22:
        /*001c*/ 	.word	0x00000000
        /*0020*/ 	.short	0x0003
        /*0022*/ 	.short	0x0010
        /*0024*/ 	.byte	0x00, 0xf0, 0x11, 0x00


	//----- nvinfo : EIATTR_KPARAM_INFO
	.align		4
.L_23:
        /*0028*/ 	.byte	0x04, 0x17
        /*002a*/ 	.short	(.L_25 - .L_24)
.L_24:
        /*002c*/ 	.word	0x00000000
        /*0030*/ 	.short	0x0002
        /*0032*/ 	.short	0x000c
        /*0034*/ 	.byte	0x00, 0xf0, 0x11, 0x00


	//----- nvinfo : EIATTR_KPARAM_INFO
	.align		4
.L_25:
        /*0038*/ 	.byte	0x04, 0x17
        /*003a*/ 	.short	(.L_27 - .L_26)
.L_26:
        /*003c*/ 	.word	0x00000000
        /*0040*/ 	.short	0x0001
        /*0042*/ 	.short	0x0008
        /*0044*/ 	.byte	0x00, 0xf0, 0x11, 0x00


	//----- nvinfo : EIATTR_KPARAM_INFO
	.align		4
.L_27:
        /*0048*/ 	.byte	0x04, 0x17
        /*004a*/ 	.short	(.L_29 - .L_28)
.L_28:
        /*004c*/ 	.word	0x00000000
        /*0050*/ 	.short	0x0000
        /*0052*/ 	.short	0x0000
        /*0054*/ 	.byte	0x00, 0xf0, 0x21, 0x00


	//----- nvinfo : EIATTR_SPARSE_MMA_MASK
	.align		4
.L_29:
        /*0058*/ 	.byte	0x03, 0x50
        /*005a*/ 	.short	0x0000


	//----- nvinfo : EIATTR_MAXREG_COUNT
	.align		4
        /*005c*/ 	.byte	0x03, 0x1b
        /*005e*/ 	.short	0x00ff


	//----- nvinfo : EIATTR_MERCURY_ISA_VERSION
	.align		4
        /*0060*/ 	.byte	0x03, 0x5f
        /*0062*/ 	.short	0x0101


	//----- nvinfo : EIATTR_VRC_CTA_INIT_COUNT
	.align		4
        /*0064*/ 	.byte	0x02, 0x4a
	.zero		1
	.zero		1


	//----- nvinfo : EIATTR_EXIT_INSTR_OFFSETS
	.align		4
        /*0068*/ 	.byte	0x04, 0x1c
        /*006a*/ 	.short	(.L_31 - .L_30)


	//   ....[0]....
.L_30:
        /*006c*/ 	.word	0x00000040


	//   ....[1]....
        /*0070*/ 	.word	0x00000610


	//----- nvinfo : EIATTR_CRS_STACK_SIZE
	.align		4
.L_31:
        /*0074*/ 	.byte	0x04, 0x1e
        /*0076*/ 	.short	(.L_33 - .L_32)
.L_32:
        /*0078*/ 	.word	0x00000000


	//----- nvinfo : EIATTR_CBANK_PARAM_SIZE
	.align		4
.L_33:
        /*007c*/ 	.byte	0x03, 0x19
        /*007e*/ 	.short	0x0018


	//----- nvinfo : EIATTR_PARAM_CBANK
	.align		4
        /*0080*/ 	.byte	0x04, 0x0a
        /*0082*/ 	.short	(.L_35 - .L_34)
	.align		4
.L_34:
        /*0084*/ 	.word	index@(.nv.constant0._Z8SobelTexPhjiif)
        /*0088*/ 	.short	0x0380
        /*008a*/ 	.short	0x0018


	//----- nvinfo : EIATTR_SW_WAR
	.align		4
.L_35:
        /*008c*/ 	.byte	0x04, 0x36
        /*008e*/ 	.short	(.L_37 - .L_36)
.L_36:
        /*0090*/ 	.word	0x00000008


	//----- nvinfo : EIATTR_BINDLESS_TEXTURE_BANK
	.align		4
.L_37:
        /*0094*/ 	.byte	0x02, 0x15
	.zero		1
	.zero		1


	//----- nvinfo : EIATTR_BINDLESS_SURFACE_BANK
	.align		4
        /*0098*/ 	.byte	0x02, 0x16
	.zero		1
	.zero		1


//--------------------- .nv.info._Z14SobelCopyImagePhjiif --------------------------
	.section	.nv.info._Z14SobelCopyImagePhjiif,"",@"SHT_CUDA_INFO"
	.sectionflags	@""
	.align	4


	//----- nvinfo : EIATTR_CUDA_API_VERSION
	.align		4
        /*0000*/ 	.byte	0x04, 0x37
        /*0002*/ 	.short	(.L_39 - .L_38)
.L_38:
        /*0004*/ 	.word	0x00000082


	//----- nvinfo : EIATTR_KPARAM_INFO
	.align		4
.L_39:
        /*0008*/ 	.byte	0x04, 0x17
        /*000a*/ 	.short	(.L_41 - .L_40)
.L_40:
        /*000c*/ 	.word	0x00000000
        /*0010*/ 	.short	0x0004
        /*0012*/ 	.short	0x0014
        /*0014*/ 	.byte	0x00, 0xf0, 0x11, 0x00


	//----- nvinfo : EIATTR_KPARAM_INFO
	.align		4
.L_41:
        /*0018*/ 	.byte	0x04, 0x17
        /*001a*/ 	.short	(.L_43 - .L_42)
.L_42:
        /*001c*/ 	.word	0x00000000
        /*0020*/ 	.short	0x0003
        /*0022*/ 	.short	0x0010
        /*0024*/ 	.byte	0x00, 0xf0, 0x11, 0x00


	//----- nvinfo : EIATTR_KPARAM_INFO
	.align		4
.L_43:
        /*0028*/ 	.byte	0x04, 0x17
        /*002a*/ 	.short	(.L_45 - .L_44)
.L_44:
        /*002c*/ 	.word	0x00000000
        /*0030*/ 	.short	0x0002
        /*0032*/ 	.short	0x000c
        /*0034*/ 	.byte	0x00, 0xf0, 0x11, 0x00


	//----- nvinfo : EIATTR_KPARAM_INFO
	.align		4
.L_45:
        /*0038*/ 	.byte	0x04, 0x17
        /*003a*/ 	.short	(.L_47 - .L_46)
.L_46:
        /*003c*/ 	.word	0x00000000
        /*0040*/ 	.short	0x0001
        /*0042*/ 	.short	0x0008
        /*0044*/ 	.byte	0x00, 0xf0, 0x11, 0x00


	//----- nvinfo : EIATTR_KPARAM_INFO
	.align		4
.L_47:
        /*0048*/ 	.byte	0x04, 0x17
        /*004a*/ 	.short	(.L_49 - .L_48)
.L_48:
        /*004c*/ 	.word	0x00000000
        /*0050*/ 	.short	0x0000
        /*0052*/ 	.short	0x0000
        /*0054*/ 	.byte	0x00, 0xf0, 0x21, 0x00


	//----- nvinfo : EIATTR_SPARSE_MMA_MASK
	.align		4
.L_49:
        /*0058*/ 	.byte	0x03, 0x50
        /*005a*/ 	.short	0x0000


	//----- nvinfo : EIATTR_MAXREG_COUNT
	.align		4
        /*005c*/ 	.byte	0x03, 0x1b
        /*005e*/ 	.short	0x00ff


	//----- nvinfo : EIATTR_MERCURY_ISA_VERSION
	.align		4
        /*0060*/ 	.byte	0x03, 0x5f
        /*0062*/ 	.short	0x0101


	//----- nvinfo : EIATTR_VRC_CTA_INIT_COUNT
	.align		4
        /*0064*/ 	.byte	0x02, 0x4a
	.zero		1
	.zero		1


	//----- nvinfo : EIATTR_EXIT_INSTR_OFFSETS
	.align		4
        /*0068*/ 	.byte	0x04, 0x1c
        /*006a*/ 	.short	(.L_51 - .L_50)


	//   ....[0]....
.L_50:
        /*006c*/ 	.word	0x00000040


	//   ....[1]....
        /*0070*/ 	.word	0x00000220


	//----- nvinfo : EIATTR_CRS_STACK_SIZE
	.align		4
.L_51:
        /*0074*/ 	.byte	0x04, 0x1e
        /*0076*/ 	.short	(.L_53 - .L_52)
.L_52:
        /*0078*/ 	.word	0x00000000


	//----- nvinfo : EIATTR_CBANK_PARAM_SIZE
	.align		4
.L_53:
        /*007c*/ 	.byte	0x03, 0x19
        /*007e*/ 	.short	0x0018


	//----- nvinfo : EIATTR_PARAM_CBANK
	.align		4
        /*0080*/ 	.byte	0x04, 0x0a
        /*0082*/ 	.short	(.L_55 - .L_54)
	.align		4
.L_54:
        /*0084*/ 	.word	index@(.nv.constant0._Z14SobelCopyImagePhjiif)
        /*0088*/ 	.short	0x0380
        /*008a*/ 	.short	0x0018


	//----- nvinfo : EIATTR_SW_WAR
	.align		4
.L_55:
        /*008c*/ 	.byte	0x04, 0x36
        /*008e*/ 	.short	(.L_57 - .L_56)
.L_56:
        /*0090*/ 	.word	0x00000008


	//----- nvinfo : EIATTR_BINDLESS_TEXTURE_BANK
	.align		4
.L_57:
        /*0094*/ 	.byte	0x02, 0x15
	.zero		1
	.zero		1


	//----- nvinfo : EIATTR_BINDLESS_SURFACE_BANK
	.align		4
        /*0098*/ 	.byte	0x02, 0x16
	.zero		1
	.zero		1


//--------------------- .nv.info._Z11SobelSharedP6uchar4tssssf --------------------------
	.section	.nv.info._Z11SobelSharedP6uchar4tssssf,"",@"SHT_CUDA_INFO"
	.sectionflags	@""
	.align	4


	//----- nvinfo : EIATTR_CUDA_API_VERSION
	.align		4
        /*0000*/ 	.byte	0x04, 0x37
        /*0002*/ 	.short	(.L_59 - .L_58)
.L_58:
        /*0004*/ 	.word	0x00000082


	//----- nvinfo : EIATTR_KPARAM_INFO
	.align		4
.L_59:
        /*0008*/ 	.byte	0x04, 0x17
        /*000a*/ 	.short	(.L_61 - .L_60)
.L_60:
        /*000c*/ 	.word	0x00000000
        /*0010*/ 	.short	0x0006
        /*0012*/ 	.short	0x0014
        /*0014*/ 	.byte	0x00, 0xf0, 0x11, 0x00


	//----- nvinfo : EIATTR_KPARAM_INFO
	.align		4
.L_61:
        /*0018*/ 	.byte	0x04, 0x17
        /*001a*/ 	.short	(.L_63 - .L_62)
.L_62:
        /*001c*/ 	.word	0x00000000
        /*0020*/ 	.short	0x0005
        /*0022*/ 	.short	0x0010
        /*0024*/ 	.byte	0x00, 0xf0, 0x09, 0x00


	//----- nvinfo : EIATTR_KPARAM_INFO
	.align		4
.L_63:
        /*0028*/ 	.byte	0x04, 0x17
        /*002a*/ 	.short	(.L_65 - .L_64)
.L_64:
        /*002c*/ 	.word	0x00000000
        /*0030*/ 	.short	0x0004
        /*0032*/ 	.short	0x000e
        /*0034*/ 	.byte	0x00, 0xf0, 0x09, 0x00


	//----- nvinfo : EIATTR_KPARAM_INFO
	.align		4
.L_65:
        /*0038*/ 	.byte	0x04, 0x17
        /*003a*/ 	.short	(.L_67 - .L_66)
.L_66:
        /*003c*/ 	.word	0x00000000
        /*0040*/ 	.short	0x0003
        /*0042*/ 	.short	0x000c
        /*0044*/ 	.byte	0x00, 0xf0, 0x09, 0x00


	//----- nvinfo : EIATTR_KPARAM_INFO
	.align		4
.L_67:
        /*0048*/ 	.byte	0x04, 0x17
        /*004a*/ 	.short	(.L_69 - .L_68)
.L_68:
        /*004c*/ 	.word	0x00000000
        /*0050*/ 	.short	0x0002
        /*0052*/ 	.short	0x000a
        /*0054*/ 	.byte	0x00, 0xf0, 0x09, 0x00


	//----- nvinfo : EIATTR_KPARAM_INFO
	.align		4
.L_69:
        /*0058*/ 	.byte	0x04, 0x17
        /*005a*/ 	.short	(.L_71 - .L_70)
.L_70:
        /*005c*/ 	.word	0x00000000
        /*0060*/ 	.short	0x0001
        /*0062*/ 	.short	0x0008
        /*0064*/ 	.byte	0x00, 0xf0, 0x09, 0x00


	//----- nvinfo : EIATTR_KPARAM_INFO
	.align		4
.L_71:
        /*0068*/ 	.byte	0x04, 0x17
        /*006a*/ 	.short	(.L_73 - .L_72)
.L_72:
        /*006c*/ 	.word	0x00000000
        /*0070*/ 	.short	0x0000
        /*0072*/ 	.short	0x0000
        /*0074*/ 	.byte	0x00, 0xf0, 0x21, 0x00


	//----- nvinfo : EIATTR_SPARSE_MMA_MASK
	.align		4
.L_73:
        /*0078*/ 	.byte	0x03, 0x50
        /*007a*/ 	.short	0x0000


	//----- nvinfo : EIATTR_MAXREG_COUNT
	.align		4
        /*007c*/ 	.byte	0x03, 0x1b
        /*007e*/ 	.short	0x00ff


	//----- nvinfo : EIATTR_NUM_BARRIERS
	.align		4
        /*0080*/ 	.byte	0x02, 0x4c
        /*0082*/ 	.byte	0x01
	.zero		1


	//----- nvinfo : EIATTR_MERCURY_ISA_VERSION
	.align		4
        /*0084*/ 	.byte	0x03, 0x5f
        /*0086*/ 	.short	0x0101


	//----- nvinfo : EIATTR_VRC_CTA_INIT_COUNT
	.align		4
        /*0088*/ 	.byte	0x02, 0x4a
	.zero		1
	.zero		1


	//----- nvinfo : EIATTR_EXIT_INSTR_OFFSETS
	.align		4
        /*008c*/ 	.byte	0x04, 0x1c
        /*008e*/ 	.short	(.L_75 - .L_74)


	//   ....[0]....
.L_74:
        /*0090*/ 	.word	0x00000700


	//   ....[1]....
        /*0094*/ 	.word	0x00001230


	//----- nvinfo : EIATTR_CRS_STACK_SIZE
	.align		4
.L_75:
        /*0098*/ 	.byte	0x04, 0x1e
        /*009a*/ 	.short	(.L_77 - .L_76)
.L_76:
        /*009c*/ 	.word	0x00000000


	//----- nvinfo : EIATTR_CBANK_PARAM_SIZE
	.align		4
.L_77:
        /*00a0*/ 	.byte	0x03, 0x19
        /*00a2*/ 	.short	0x0018


	//----- nvinfo : EIATTR_PARAM_CBANK
	.align		4
        /*00a4*/ 	.byte	0x04, 0x0a
        /*00a6*/ 	.short	(.L_79 - .L_78)
	.align		4
.L_78:
        /*00a8*/ 	.word	index@(.nv.constant0._Z11SobelSharedP6uchar4tssssf)
        /*00ac*/ 	.short	0x0380
        /*00ae*/ 	.short	0x0018


	//----- nvinfo : EIATTR_SW_WAR
	.align		4
.L_79:
        /*00b0*/ 	.byte	0x04, 0x36
        /*00b2*/ 	.short	(.L_81 - .L_80)
.L_80:
        /*00b4*/ 	.word	0x00000008


	//----- nvinfo : EIATTR_BINDLESS_TEXTURE_BANK
	.align		4
.L_81:
        /*00b8*/ 	.byte	0x02, 0x15
	.zero		1
	.zero		1


	//----- nvinfo : EIATTR_BINDLESS_SURFACE_BANK
	.align		4
        /*00bc*/ 	.byte	0x02, 0x16
	.zero		1
	.zero		1


//--------------------- .nv.callgraph             --------------------------
	.section	.nv.callgraph,"",@"SHT_CUDA_CALLGRAPH"
	.align	4
	.sectionentsize	8
	.align		4
        /*0000*/ 	.word	0x00000000
	.align		4
        /*0004*/ 	.word	0xffffffff
	.align		4
        /*0008*/ 	.word	0x00000000
	.align		4
        /*000c*/ 	.word	0xfffffffe
	.align		4
        /*0010*/ 	.word	0x00000000
	.align		4
        /*0014*/ 	.word	0xfffffffd
	.align		4
        /*0018*/ 	.word	0x00000000
	.align		4
        /*001c*/ 	.word	0xfffffffc


//--------------------- .nv.constant0._Z8SobelTexPhjiif --------------------------
	.section	.nv.constant0._Z8SobelTexPhjiif,"a",@progbits
	.sectionflags	@""
	.align	4
.nv.constant0._Z8SobelTexPhjiif:
	.zero		928
	.align		4
        /*03a0*/ 	.word	[20@lo(0x0)=tex]


//--------------------- .nv.constant0._Z14SobelCopyImagePhjiif --------------------------
	.section	.nv.constant0._Z14SobelCopyImagePhjiif,"a",@progbits
	.sectionflags	@""
	.align	4
.nv.constant0._Z14SobelCopyImagePhjiif:
	.zero		928
	.align		4
        /*03a0*/ 	.word	[20@lo(0x0)=tex]


//--------------------- .nv.constant0._Z11SobelSharedP6uchar4tssssf --------------------------
	.section	.nv.constant0._Z11SobelSharedP6uchar4tssssf,"a",@progbits
	.sectionflags	@""
	.align	4
.nv.constant0._Z11SobelSharedP6uchar4tssssf:
	.zero		928
	.align		4
        /*03a0*/ 	.word	[20@lo(0x0)=tex]


//--------------------- .text._Z8SobelTexPhjiif   --------------------------
	.section	.text._Z8SobelTexPhjiif,"ax",@progbits
	.align	128
.text._Z8SobelTexPhjiif:
        .type           _Z8SobelTexPhjiif,@function
        .size           _Z8SobelTexPhjiif,(.L_x_22 - _Z8SobelTexPhjiif)
        .other          _Z8SobelTexPhjiif,@"STO_CUDA_ENTRY STV_DEFAULT"
_Z8SobelTexPhjiif:
[----:B------:R-:W-:Y:S01]  /*0000*/  LDC R1, c[0x0][0x37c] ;  /* 0x0000df00ff017b82 */ /* 0x000fe20000000800 */
[----:B------:R-:W0:Y:S01]  /*0010*/  S2R R0, SR_TID.X ;  /* 0x0000000000007919 */ /* 0x000e220000002100 */
[----:B------:R-:W0:Y:S02]  /*0020*/  LDCU UR4, c[0x0][0x38c] ;  /* 0x00007180ff0477ac */ /* 0x000e240008000800 */
[----:B0-----:R-:W-:-:S13]  /*0030*/  ISETP.GE.AND P0, PT, R0, UR4, PT ;  /* 0x0000000400007c0c */ /* 0x001fda000bf06270 */
[----:B------:R-:W-:Y:S05]  /*0040*/  @P0 EXIT ;  /* 0x000000000000094d */ /* 0x000fea0003800000 */
[----:B------:R-:W0:Y:S01]  /*0050*/  S2UR UR6, SR_CTAID.X ;  /* 0x00000000000679c3 */ /* 0x000e220000002500 */
[----:B------:R-:W1:Y:S01]  /*0060*/  LDCU UR4, c[0x0][0x3a0] ;  /* 0x00007400ff0477ac */ /* 0x000e620008000800 */
[----:B------:R-:W-:Y:S01]  /*0070*/  I2FP.F32.S32 R2, R0 ;  /* 0x0000000000027245 */ /* 0x000fe20000201400 */
[----:B------:R-:W-:Y:S01]  /*0080*/  IMAD.MOV.U32 R8, RZ, RZ, -0x3e000000 ;  /* 0xc2000000ff087424 */ /* 0x000fe200078e00ff */
[----:B------:R-:W-:-:S03]  /*0090*/  UMOV UR5, URZ ;  /* 0x000000ff00057c82 */ /* 0x000fc60008000000 */
[----:B------:R-:W-:Y:S01]  /*00a0*/  FADD R2, R2, -1 ;  /* 0xbf80000002027421 */ /* 0x000fe20000000000 */
[----:B0-----:R-:W-:-:S05]  /*00b0*/  I2FP.F32.U32 R5, UR6 ;  /* 0x0000000600057c45 */ /* 0x001fca0008201000 */
[----:B------:R-:W-:-:S04]  /*00c0*/  FADD R3, R5, -1 ;  /* 0xbf80000005037421 */ /* 0x000fc80000000000 */
[----:B-1----:R0:W5:Y:S01]  /*00d0*/  TEX.LL RZ, R8, R2, R8, UR4, 2D, 0x1 ;  /* 0x28ff040802087f60 */ /* 0x00216200089e01ff */
[----:B------:R-:W1:Y:S01]  /*00e0*/  LDC.64 R16, c[0x0][0x380] ;  /* 0x0000e000ff107b82 */ /* 0x000e620000000a00 */
[--C-:B------:R-:W-:Y:S01]  /*00f0*/  SHF.R.S32.HI R4, RZ, 0x1f, R0.reuse ;  /* 0x0000001fff047819 */ /* 0x100fe20000011400 */
[----:B------:R-:W-:Y:S02]  /*0100*/  IMAD.MOV.U32 R18, RZ, RZ, R0 ;  /* 0x000000ffff127224 */ /* 0x000fe400078e0000 */
[----:B------:R-:W-:Y:S01]  /*0110*/  FADD R7, R5, 1 ;  /* 0x3f80000005077421 */ /* 0x000fe20000000000 */
[----:B------:R-:W2:Y:S01]  /*0120*/  LDCU UR7, c[0x0][0x360] ;  /* 0x00006c00ff0777ac */ /* 0x000ea20008000800 */
[----:B------:R-:W3:Y:S01]  /*0130*/  LDCU.64 UR8, c[0x0][0x358] ;  /* 0x00006b00ff0877ac */ /* 0x000ee20008000a00 */
[----:B------:R-:W4:Y:S01]  /*0140*/  LDCU UR10, c[0x0][0x38c] ;  /* 0x00007180ff0a77ac */ /* 0x000f220008000800 */
[----:B0-----:R-:W0:Y:S02]  /*0150*/  LDCU UR4, c[0x0][0x388] ;  /* 0x00007100ff0477ac */ /* 0x001e240008000800 */
[----:B0-----:R-:W-:Y:S01]  /*0160*/  UIMAD UR4, UR6, UR4, URZ ;  /* 0x00000004060472a4 */ /* 0x001fe2000f8e02ff */
[----:B------:R-:W0:Y:S05]  /*0170*/  LDCU UR6, c[0x0][0x394] ;  /* 0x00007280ff0677ac */ /* 0x000e2a0008000800 */
[----:B-1----:R-:W-:-:S04]  /*0180*/  IADD3 R16, P0, P1, R0, UR4, R16 ;  /* 0x0000000400107c10 */ /* 0x002fc8000f91e010 */
[----:B0-234-:R-:W-:-:S09]  /*0190*/  IADD3.X R17, PT, PT, R4, R17, RZ, P0, P1 ;  /* 0x0000001104117210 */ /* 0x01dfd200007e24ff */
.L_x_2:
[----:B------:R-:W0:Y:S01]  /*01a0*/  LDCU UR4, c[0x0][0x3a0] ;  /* 0x00007400ff0477ac */ /* 0x000e220008000800 */
[----:B------:R-:W-:Y:S01]  /*01b0*/  I2FP.F32.S32 R2, R0 ;  /* 0x0000000000027245 */ /* 0x000fe20000201400 */
[----:B------:R-:W-:Y:S01]  /*01c0*/  IMAD.MOV.U32 R20, RZ, RZ, -0x3e000000 ;  /* 0xc2000000ff147424 */ /* 0x000fe200078e00ff */
[----:B------:R-:W-:Y:S01]  /*01d0*/  MOV R23, R3 ;  /* 0x0000000300177202 */ /* 0x000fe20000000f00 */
[----:B------:R-:W-:Y:S01]  /*01e0*/  IMAD.MOV.U32 R15, RZ, RZ, R5 ;  /* 0x000000ffff0f7224 */ /* 0x000fe200078e0005 */
[----:B------:R-:W-:Y:S01]  /*01f0*/  UMOV UR5, URZ ;  /* 0x000000ff00057c82 */ /* 0x000fe20008000000 */
[C---:B------:R-:W-:Y:S01]  /*0200*/  FADD R22, R2.reuse, 1 ;  /* 0x3f80000002167421 */ /* 0x040fe20000000000 */
[----:B------:R-:W-:Y:S01]  /*0210*/  FADD R4, R2, -1 ;  /* 0xbf80000002047421 */ /* 0x000fe20000000000 */
[----:B------:R-:W-:Y:S01]  /*0220*/  IMAD.MOV.U32 R10, RZ, RZ, R2 ;  /* 0x000000ffff0a7224 */ /* 0x000fe200078e0002 */
[----:B-----5:R-:W-:Y:S01]  /*0230*/  LOP3.LUT R19, R8, 0xff, RZ, 0xc0, !PT ;  /* 0x000000ff08137812 */ /* 0x020fe200078ec0ff */
[----:B------:R-:W-:Y:S01]  /*0240*/  IMAD.MOV.U32 R14, RZ, RZ, R22 ;  /* 0x000000ffff0e7224 */ /* 0x000fe200078e0016 */
[----:B------:R-:W-:Y:S01]  /*0250*/  MOV R12, R22 ;  /* 0x00000016000c7202 */ /* 0x000fe20000000f00 */
[----:B------:R-:W-:-:S02]  /*0260*/  IMAD.MOV.U32 R6, RZ, RZ, R4 ;  /* 0x000000ffff067224 */ /* 0x000fc400078e0004 */
[--C-:B------:R-:W-:Y:S02]  /*0270*/  IMAD.MOV.U32 R13, RZ, RZ, R7.reuse ;  /* 0x000000ffff0d7224 */ /* 0x100fe400078e0007 */
[----:B------:R-:W-:Y:S01]  /*0280*/  IMAD.MOV.U32 R11, RZ, RZ, R7 ;  /* 0x000000ffff0b7224 */ /* 0x000fe200078e0007 */
[----:B0-----:R-:W5:Y:S01]  /*0290*/  TEX.LL RZ, R21, R22, R20, UR4, 2D, 0x1 ;  /* 0x28ff041416157f60 */ /* 0x001f6200089e01ff */
[----:B------:R-:W5:Y:S01]  /*02a0*/  TEX.LL RZ, R2, R2, R20, UR4, 2D, 0x1 ;  /* 0x28ff041402027f60 */ /* 0x000f6200089e01ff */
[----:B------:R-:W5:Y:S01]  /*02b0*/  TEX.LL RZ, R14, R14, R20, UR4, 2D, 0x1 ;  /* 0x28ff04140e0e7f60 */ /* 0x000f6200089e01ff */
[----:B------:R-:W5:Y:S01]  /*02c0*/  TEX.LL RZ, R12, R12, R20, UR4, 2D, 0x1 ;  /* 0x28ff04140c0c7f60 */ /* 0x000f6200089e01ff */
[----:B------:R-:W5:Y:S01]  /*02d0*/  TEX.LL RZ, R6, R6, R20, UR4, 2D, 0x1 ;  /* 0x28ff041406067f60 */ /* 0x000f6200089e01ff */
[----:B------:R-:W5:Y:S01]  /*02e0*/  TEX.LL RZ, R10, R10, R20, UR4, 2D, 0x1 ;  /* 0x28ff04140a0a7f60 */ /* 0x000f6200089e01ff */
[----:B------:R-:W5:Y:S01]  /*02f0*/  TEX.LL RZ, R4, R4, R20, UR4, 2D, 0x1 ;  /* 0x28ff041404047f60 */ /* 0x000f6200089e01ff */
[----:B------:R-:W-:-:S02]  /*0300*/  VIADD R18, R18, UR7 ;  /* 0x0000000712127c36 */ /* 0x000fc40008000000 */
[----:B------:R-:W-:-:S03]  /*0310*/  IMAD.MOV.U32 R9, RZ, RZ, R3 ;  /* 0x000000ffff097224 */ /* 0x000fc600078e0003 */
[----:B------:R-:W-:-:S05]  /*0320*/  I2FP.F32.S32 R8, R18 ;  /* 0x0000001200087245 */ /* 0x000fca0000201400 */
[----:B------:R-:W-:-:S06]  /*0330*/  FADD R8, R8, -1 ;  /* 0xbf80000008087421 */ /* 0x000fcc0000000000 */
[----:B------:R0:W5:Y:S01]  /*0340*/  TEX.LL RZ, R8, R8, R20, UR4, 2D, 0x1 ;  /* 0x28ff041408087f60 */ /* 0x00016200089e01ff */
[----:B------:R-:W-:Y:S01]  /*0350*/  BSSY.RECONVERGENT B0, `(.L_x_0) ;  /* 0x0000025000007945 */ /* 0x000fe20003800200 */
[----:B------:R-:W-:-:S04]  /*0360*/  DEPBAR.LE SB5, 0x5 ;  /* 0x0000d1400000791a */ /* 0x000fc80000000000 */
[----:B------:R-:W-:Y:S02]  /*0370*/  LOP3.LUT R21, R21, 0xff, RZ, 0xc0, !PT ;  /* 0x000000ff15157812 */ /* 0x000fe400078ec0ff */
[----:B------:R-:W-:Y:S02]  /*0380*/  LOP3.LUT R24, R2, 0xff, RZ, 0xc0, !PT ;  /* 0x000000ff02187812 */ /* 0x000fe400078ec0ff */
[----:B------:R-:W-:Y:S01]  /*0390*/  LOP3.LUT R26, R14, 0xff, RZ, 0xc0, !PT ;  /* 0x000000ff0e1a7812 */ /* 0x000fe200078ec0ff */
[----:B------:R-:W-:-:S04]  /*03a0*/  DEPBAR.LE SB5, 0x3 ;  /* 0x0000d0c00000791a */ /* 0x000fc80000000000 */
[----:B------:R-:W-:Y:S01]  /*03b0*/  LOP3.LUT R14, R12, 0xff, RZ, 0xc0, !PT ;  /* 0x000000ff0c0e7812 */ /* 0x000fe200078ec0ff */
[----:B------:R-:W-:Y:S01]  /*03c0*/  IMAD R24, R24, 0x2, R19 ;  /* 0x0000000218187824 */ /* 0x000fe200078e0213 */
[----:B------:R-:W-:Y:S01]  /*03d0*/  LOP3.LUT R2, R6, 0xff, RZ, 0xc0, !PT ;  /* 0x000000ff06027812 */ /* 0x000fe200078ec0ff */
[----:B------:R-:W-:Y:S01]  /*03e0*/  IMAD R26, R26, 0x2, R21 ;  /* 0x000000021a1a7824 */ /* 0x000fe200078e0215 */
[----:B------:R-:W-:-:S04]  /*03f0*/  DEPBAR.LE SB5, 0x2 ;  /* 0x0000d0800000791a */ /* 0x000fc80000000000 */
[----:B------:R-:W-:Y:S01]  /*0400*/  LOP3.LUT R11, R10, 0xff, RZ, 0xc0, !PT ;  /* 0x000000ff0a0b7812 */ /* 0x000fe200078ec0ff */
[----:B------:R-:W-:Y:S01]  /*0410*/  IMAD.MOV.U32 R10, RZ, RZ, R16 ;  /* 0x000000ffff0a7224 */ /* 0x000fe200078e0010 */
[----:B------:R-:W-:Y:S02]  /*0420*/  IADD3 R24, PT, PT, -R2, R21, R24 ;  /* 0x0000001502187210 */ /* 0x000fe40007ffe118 */
[----:B------:R-:W-:Y:S01]  /*0430*/  IADD3 R26, PT, PT, -R19, R14, R26 ;  /* 0x0000000e131a7210 */ /* 0x000fe20007ffe11a */
[----:B------:R-:W-:-:S04]  /*0440*/  DEPBAR.LE SB5, 0x1 ;  /* 0x0000d0400000791a */ /* 0x000fc80000000000 */
[----:B0-----:R-:W-:Y:S01]  /*0450*/  LOP3.LUT R9, R4, 0xff, RZ, 0xc0, !PT ;  /* 0x000000ff04097812 */ /* 0x001fe200078ec0ff */
[----:B------:R-:W-:-:S04]  /*0460*/  IMAD R11, R11, -0x2, R24 ;  /* 0xfffffffe0b0b7824 */ /* 0x000fc800078e0218 */
[----:B------:R-:W-:Y:S02]  /*0470*/  IMAD R9, R9, -0x2, R26 ;  /* 0xfffffffe09097824 */ /* 0x000fe400078e021a */
[----:B------:R-:W-:-:S03]  /*0480*/  IMAD.IADD R11, R11, 0x1, -R14 ;  /* 0x000000010b0b7824 */ /* 0x000fc600078e0a0e */
[----:B------:R-:W-:Y:S02]  /*0490*/  IADD3 R9, PT, PT, -R2, R9, RZ ;  /* 0x0000000902097210 */ /* 0x000fe40007ffe1ff */
[----:B------:R-:W-:Y:S01]  /*04a0*/  PRMT R2, R11, 0x9910, RZ ;  /* 0x000099100b027816 */ /* 0x000fe200000000ff */
[----:B------:R-:W-:Y:S01]  /*04b0*/  IMAD.MOV.U32 R11, RZ, RZ, R17 ;  /* 0x000000ffff0b7224 */ /* 0x000fe200078e0011 */
[----:B------:R-:W-:Y:S02]  /*04c0*/  PRMT R4, R9, 0x9910, RZ ;  /* 0x0000991009047816 */ /* 0x000fe400000000ff */
[----:B------:R-:W-:Y:S02]  /*04d0*/  IABS R2, R2 ;  /* 0x0000000200027213 */ /* 0x000fe40000000000 */
[----:B------:R-:W-:-:S05]  /*04e0*/  IABS R9, R4 ;  /* 0x0000000400097213 */ /* 0x000fca0000000000 */
[----:B------:R-:W-:-:S05]  /*04f0*/  IMAD.IADD R2, R2, 0x1, R9 ;  /* 0x0000000102027824 */ /* 0x000fca00078e0209 */
[----:B------:R-:W-:-:S05]  /*0500*/  I2FP.F32.S32 R2, R2 ;  /* 0x0000000200027245 */ /* 0x000fca0000201400 */
[----:B------:R-:W-:-:S06]  /*0510*/  FMUL R2, R2, UR6 ;  /* 0x0000000602027c20 */ /* 0x000fcc0008400000 */
[----:B------:R-:W0:Y:S02]  /*0520*/  F2I.TRUNC.NTZ R2, R2 ;  /* 0x0000000200027305 */ /* 0x000e24000020f100 */
[----:B0-----:R-:W-:-:S04]  /*0530*/  PRMT R4, R2, 0x9910, RZ ;  /* 0x0000991002047816 */ /* 0x001fc800000000ff */
[----:B------:R-:W-:-:S13]  /*0540*/  ISETP.GE.AND P0, PT, R4, RZ, PT ;  /* 0x000000ff0400720c */ /* 0x000fda0003f06270 */
[----:B------:R-:W-:Y:S01]  /*0550*/  @!P0 IMAD.MOV.U32 R9, RZ, RZ, RZ ;  /* 0x000000ffff098224 */ /* 0x000fe200078e00ff */
[----:B------:R-:W-:Y:S06]  /*0560*/  @!P0 BRA `(.L_x_1) ;  /* 0x00000000000c8947 */ /* 0x000fec0003800000 */
[----:B------:R-:W-:-:S13]  /*0570*/  ISETP.GT.AND P0, PT, R4, 0xff, PT ;  /* 0x000000ff0400780c */ /* 0x000fda0003f04270 */
[----:B------:R-:W-:Y:S01]  /*0580*/  @P0 MOV R9, 0xff ;  /* 0x000000ff00090802 */ /* 0x000fe20000000f00 */
[----:B------:R-:W-:-:S07]  /*0590*/  @!P0 IMAD.MOV.U32 R9, RZ, RZ, R4 ;  /* 0x000000ffff098224 */ /* 0x000fce00078e0004 */
.L_x_1:
[----:B------:R-:W-:Y:S05]  /*05a0*/  BSYNC.RECONVERGENT B0 ;  /* 0x0000000000007941 */ /* 0x000fea0003800200 */
.L_x_0:
[----:B------:R0:W-:Y:S01]  /*05b0*/  STG.E.U8 desc[UR8][R10.64], R9 ;  /* 0x000000090a007986 */ /* 0x0001e2000c101108 */
[----:B------:R-:W-:Y:S01]  /*05c0*/  VIADD R0, R0, UR7 ;  /* 0x0000000700007c36 */ /* 0x000fe20008000000 */
[----:B------:R-:W-:-:S04]  /*05d0*/  IADD3 R16, P0, PT, R16, UR7, RZ ;  /* 0x0000000710107c10 */ /* 0x000fc8000ff1e0ff */
[----:B------:R-:W-:Y:S01]  /*05e0*/  ISETP.GE.AND P1, PT, R0, UR10, PT ;  /* 0x0000000a00007c0c */ /* 0x000fe2000bf26270 */
[----:B------:R-:W-:-:S12]  /*05f0*/  IMAD.X R17, RZ, RZ, R17, P0 ;  /* 0x000000ffff117224 */ /* 0x000fd800000e0611 */
[----:B0-----:R-:W-:Y:S05]  /*0600*/  @!P1 BRA `(.L_x_2) ;  /* 0xfffffff800e49947 */ /* 0x001fea000383ffff */
[----:B------:R-:W-:Y:S05]  /*0610*/  EXIT ;  /* 0x000000000000794d */ /* 0x000fea0003800000 */
.L_x_3:
[----:B------:R-:W-:-:S00]  /*0620*/  BRA `(.L_x_3) ;  /* 0xfffffffc00fc7947 */ /* 0x000fc0000383ffff */
[----:B------:R-:W-:-:S00]  /*0630*/  NOP ;  /* 0x0000000000007918 */ /* 0x000fc00000000000 */
        /* <DEDUP_REMOVED lines=12> */
.L_x_22:


//--------------------- .text._Z14SobelCopyImagePhjiif --------------------------
	.section	.text._Z14SobelCopyImagePhjiif,"ax",@progbits
	.align	128
.text._Z14SobelCopyImagePhjiif:
        .type           _Z14SobelCopyImagePhjiif,@function
        .size           _Z14SobelCopyImagePhjiif,(.L_x_23 - _Z14SobelCopyImagePhjiif)
        .other          _Z14SobelCopyImagePhjiif,@"STO_CUDA_ENTRY STV_DEFAULT"
_Z14SobelCopyImagePhjiif:
[----:B------:R-:W-:Y:S01]  /*0000*/  LDC R1, c[0x0][0x37c] ;  /* 0x0000df00ff017b82 */ /* 0x000fe20000000800 */
[----:B------:R-:W0:Y:S01]  /*0010*/  S2R R0, SR_TID.X ;  /* 0x0000000000007919 */ /* 0x000e220000002100 */
[----:B------:R-:W0:Y:S02]  /*0020*/  LDCU UR7, c[0x0][0x38c] ;  /* 0x00007180ff0777ac */ /* 0x000e240008000800 */
[----:B0-----:R-:W-:-:S13]  /*0030*/  ISETP.GE.AND P0, PT, R0, UR7, PT ;  /* 0x0000000700007c0c */ /* 0x001fda000bf06270 */
[----:B------:R-:W-:Y:S05]  /*0040*/  @P0 EXIT ;  /* 0x000000000000094d */ /* 0x000fea0003800000 */
[----:B------:R-:W0:Y:S01]  /*0050*/  S2UR UR5, SR_CTAID.X ;  /* 0x00000000000579c3 */ /* 0x000e220000002500 */
[----:B------:R-:W0:Y:S01]  /*0060*/  LDCU UR4, c[0x0][0x388] ;  /* 0x00007100ff0477ac */ /* 0x000e220008000800 */
[----:B------:R-:W-:Y:S01]  /*0070*/  SHF.R.S32.HI R2, RZ, 0x1f, R0 ;  /* 0x0000001fff027819 */ /* 0x000fe20000011400 */
[----:B------:R-:W1:Y:S05]  /*0080*/  LDCU UR6, c[0x0][0x360] ;  /* 0x00006c00ff0677ac */ /* 0x000e6a0008000800 */
[----:B------:R-:W2:Y:S01]  /*0090*/  LDC.64 R6, c[0x0][0x380] ;  /* 0x0000e000ff067b82 */ /* 0x000ea20000000a00 */
[----:B------:R-:W3:Y:S01]  /*00a0*/  LDCU.64 UR8, c[0x0][0x358] ;  /* 0x00006b00ff0877ac */ /* 0x000ee20008000a00 */
[----:B------:R-:W4:Y:S01]  /*00b0*/  LDCU UR10, c[0x0][0x394] ;  /* 0x00007280ff0a77ac */ /* 0x000f220008000800 */
[----:B0-----:R-:W-:-:S02]  /*00c0*/  UIMAD UR4, UR5, UR4, URZ ;  /* 0x00000004050472a4 */ /* 0x001fc4000f8e02ff */
[----:B------:R-:W-:-:S04]  /*00d0*/  I2FP.F32.U32 R5, UR5 ;  /* 0x0000000500057c45 */ /* 0x000fc80008201000 */
[----:B--2---:R-:W-:-:S04]  /*00e0*/  IADD3 R6, P0, P1, R0, UR4, R6 ;  /* 0x0000000400067c10 */ /* 0x004fc8000f91e006 */
[----:B-1-34-:R-:W-:-:S09]  /*00f0*/  IADD3.X R9, PT, PT, R2, R7, RZ, P0, P1 ;  /* 0x0000000702097210 */ /* 0x01afd200007e24ff */
.L_x_4:
[----:B0-----:R-:W0:Y:S01]  /*0100*/  LDCU UR4, c[0x0][0x3a0] ;  /* 0x00007400ff0477ac */ /* 0x001e220008000800 */
[----:B------:R-:W-:Y:S01]  /*0110*/  I2FP.F32.S32 R4, R0 ;  /* 0x0000000000047245 */ /* 0x000fe20000201400 */
[----:B------:R-:W-:Y:S01]  /*0120*/  IMAD.MOV.U32 R3, RZ, RZ, -0x3e000000 ;  /* 0xc2000000ff037424 */ /* 0x000fe200078e00ff */
[----:B------:R-:W-:-:S04]  /*0130*/  UMOV UR5, URZ ;  /* 0x000000ff00057c82 */ /* 0x000fc80008000000 */
[----:B0-----:R0:W5:Y:S01]  /*0140*/  TEX.LL RZ, R4, R4, R3, UR4, 2D, 0x1 ;  /* 0x28ff040304047f60 */ /* 0x00116200089e01ff */
[----:B------:R-:W-:-:S05]  /*0150*/  VIADD R0, R0, UR6 ;  /* 0x0000000600007c36 */ /* 0x000fca0008000000 */
[----:B------:R-:W-:Y:S01]  /*0160*/  ISETP.GE.AND P0, PT, R0, UR7, PT ;  /* 0x0000000700007c0c */ /* 0x000fe2000bf06270 */
[----:B0-----:R-:W-:Y:S01]  /*0170*/  IMAD.MOV.U32 R3, RZ, RZ, R9 ;  /* 0x000000ffff037224 */ /* 0x001fe200078e0009 */
[----:B-----5:R-:W0:Y:S02]  /*0180*/  I2F.U8 R2, R4 ;  /* 0x0000000400027306 */ /* 0x020e240000001000 */
[----:B0-----:R-:W-:-:S05]  /*0190*/  FMUL R2, R2, UR10 ;  /* 0x0000000a02027c20 */ /* 0x001fca0008400000 */
[----:B------:R-:W-:-:S04]  /*01a0*/  FMNMX R2, RZ, R2, !PT ;  /* 0x00000002ff027209 */ /* 0x000fc80007800000 */
[----:B------:R-:W-:-:S04]  /*01b0*/  FMNMX R2, R2, 255, PT ;  /* 0x437f000002027809 */ /* 0x000fc80003800000 */
[----:B------:R0:W1:Y:S02]  /*01c0*/  F2I.U32.TRUNC.NTZ R7, R2 ;  /* 0x0000000200077305 */ /* 0x000064000020f000 */
[----:B0-----:R-:W-:Y:S01]  /*01d0*/  IMAD.MOV.U32 R2, RZ, RZ, R6 ;  /* 0x000000ffff027224 */ /* 0x001fe200078e0006 */
[----:B------:R-:W-:-:S04]  /*01e0*/  IADD3 R6, P1, PT, R6, UR6, RZ ;  /* 0x0000000606067c10 */ /* 0x000fc8000ff3e0ff */
[----:B-1----:R0:W-:Y:S01]  /*01f0*/  STG.E.U8 desc[UR8][R2.64], R7 ;  /* 0x0000000702007986 */ /* 0x0021e2000c101108 */
[----:B------:R-:W-:Y:S01]  /*0200*/  IMAD.X R9, RZ, RZ, R9, P1 ;  /* 0x000000ffff097224 */ /* 0x000fe200008e0609 */
[----:B------:R-:W-:Y:S07]  /*0210*/  @!P0 BRA `(.L_x_4) ;  /* 0xfffffffc00b88947 */ /* 0x000fee000383ffff */
[----:B------:R-:W-:Y:S05]  /*0220*/  EXIT ;  /* 0x000000000000794d */ /* 0x000fea0003800000 */
.L_x_5:
        /* <DEDUP_REMOVED lines=13> */
.L_x_23:


//--------------------- .text._Z11SobelSharedP6uchar4tssssf --------------------------
	.section	.text._Z11SobelSharedP6uchar4tssssf,"ax",@progbits
	.align	128
.text._Z11SobelSharedP6uchar4tssssf:
        .type           _Z11SobelSharedP6uchar4tssssf,@function
        .size           _Z11SobelSharedP6uchar4tssssf,(.L_x_24 - _Z11SobelSharedP6uchar4tssssf)
        .other          _Z11SobelSharedP6uchar4tssssf,@"STO_CUDA_ENTRY STV_DEFAULT"
_Z11SobelSharedP6uchar4tssssf:
[----:B------:R-:W-:Y:S01]  /*0000*/  LDC R1, c[0x0][0x37c] ;  /* 0x0000df00ff017b82 */ /* 0x000fe20000000800 */
[----:B------:R-:W0:Y:S01]  /*0010*/  S2R R0, SR_TID.X ;  /* 0x0000000000007919 */ /* 0x000e220000002100 */
[----:B------:R-:W1:Y:S01]  /*0020*/  LDCU.U16 UR4, c[0x0][0x38a] ;  /* 0x00007140ff0477ac */ /* 0x000e620008000400 */
[----:B------:R-:W-:Y:S01]  /*0030*/  BSSY.RECONVERGENT B0, `(.L_x_6) ;  /* 0x0000036000007945 */ /* 0x000fe20003800200 */
[----:B------:R-:W2:Y:S01]  /*0040*/  S2R R7, SR_TID.Y ;  /* 0x0000000000077919 */ /* 0x000ea20000002200 */
[----:B-1----:R-:W-:-:S04]  /*0050*/  UPRMT UR6, UR4, 0x9910, URZ ;  /* 0x0000991004067896 */ /* 0x002fc800080000ff */
[----:B------:R-:W-:Y:S01]  /*0060*/  UIADD3 UR7, UPT, UPT, UR6, 0x2, URZ ;  /* 0x0000000206077890 */ /* 0x000fe2000fffe0ff */
[----:B0-----:R-:W-:-:S05]  /*0070*/  PRMT R5, R0, 0x9910, RZ ;  /* 0x0000991000057816 */ /* 0x001fca00000000ff */
[----:B------:R-:W-:-:S13]  /*0080*/  ISETP.LT.AND P1, PT, R5, UR7, PT ;  /* 0x0000000705007c0c */ /* 0x000fda000bf21270 */
[----:B--2---:R-:W-:Y:S05]  /*0090*/  @!P1 BRA `(.L_x_7) ;  /* 0x0000000000bc9947 */ /* 0x004fea0003800000 */
[----:B------:R-:W0:Y:S01]  /*00a0*/  S2UR UR5, SR_CTAID.Y ;  /* 0x00000000000579c3 */ /* 0x000e220000002600 */
[----:B------:R-:W1:Y:S01]  /*00b0*/  S2R R2, SR_CTAID.X ;  /* 0x0000000000027919 */ /* 0x000e620000002500 */
[----:B------:R-:W2:Y:S01]  /*00c0*/  LDCU.U16 UR4, c[0x0][0x38c] ;  /* 0x00007180ff0477ac */ /* 0x000ea20008000400 */
[----:B------:R-:W-:Y:S01]  /*00d0*/  MOV R4, 0x400 ;  /* 0x0000040000047802 */ /* 0x000fe20000000f00 */
[----:B------:R-:W-:Y:S01]  /*00e0*/  IMAD.MOV.U32 R15, RZ, RZ, R5 ;  /* 0x000000ffff0f7224 */ /* 0x000fe200078e0005 */
[----:B------:R-:W3:Y:S03]  /*00f0*/  S2R R9, SR_CgaCtaId ;  /* 0x0000000000097919 */ /* 0x000ee60000008800 */
[----:B------:R-:W0:Y:S01]  /*0100*/  LDC R0, c[0x0][0x364] ;  /* 0x0000d900ff007b82 */ /* 0x000e220000000800 */
[----:B--2---:R-:W-:-:S06]  /*0110*/  UPRMT UR4, UR4, 0x9910, URZ ;  /* 0x0000991004047896 */ /* 0x004fcc00080000ff */
[----:B------:R-:W-:Y:S02]  /*0120*/  IMAD R6, R7, UR4, RZ ;  /* 0x0000000407067c24 */ /* 0x000fe4000f8e02ff */
[----:B0-----:R-:W-:Y:S02]  /*0130*/  IMAD R3, R0, UR5, R7 ;  /* 0x0000000500037c24 */ /* 0x001fe4000f8e0207 */
[----:B------:R-:W0:Y:S01]  /*0140*/  LDC R0, c[0x0][0x360] ;  /* 0x0000d800ff007b82 */ /* 0x000e220000000800 */
[----:B-1----:R-:W-:Y:S02]  /*0150*/  IMAD R2, R2, UR6, RZ ;  /* 0x0000000602027c24 */ /* 0x002fe4000f8e02ff */
[----:B------:R-:W-:Y:S02]  /*0160*/  PRMT R3, R3, 0x9910, RZ ;  /* 0x0000991003037816 */ /* 0x000fe400000000ff */
[----:B------:R-:W-:Y:S01]  /*0170*/  IMAD.SHL.U32 R2, R2, 0x4, RZ ;  /* 0x0000000402027824 */ /* 0x000fe200078e00ff */
[----:B---3--:R-:W-:-:S02]  /*0180*/  LEA R4, R9, R4, 0x18 ;  /* 0x0000000409047211 */ /* 0x008fc400078ec0ff */
[----:B------:R-:W-:Y:S02]  /*0190*/  VIADD R3, R3, 0xffffffff ;  /* 0xffffffff03037836 */ /* 0x000fe40000000000 */
[----:B------:R-:W-:-:S03]  /*01a0*/  PRMT R14, R2, 0x9910, RZ ;  /* 0x00009910020e7816 */ /* 0x000fc600000000ff */
[----:B------:R-:W-:-:S07]  /*01b0*/  I2FP.F32.S32 R3, R3 ;  /* 0x0000000300037245 */ /* 0x000fce0000201400 */
.L_x_8:
[----:B-1----:R-:W1:Y:S01]  /*01c0*/  LDCU UR4, c[0x0][0x3a0] ;  /* 0x00007400ff0477ac */ /* 0x002e620008000800 */
[----:B------:R-:W-:Y:S01]  /*01d0*/  IMAD R12, R15, 0x4, R14 ;  /* 0x000000040f0c7824 */ /* 0x000fe200078e020e */
[----:B------:R-:W-:Y:S01]  /*01e0*/  MOV R9, R3 ;  /* 0x0000000300097202 */ /* 0x000fe20000000f00 */
[----:B------:R-:W-:Y:S01]  /*01f0*/  IMAD.MOV.U32 R16, RZ, RZ, -0x3e000000 ;  /* 0xc2000000ff107424 */ /* 0x000fe200078e00ff */
[----:B------:R-:W-:Y:S01]  /*0200*/  UMOV UR5, URZ ;  /* 0x000000ff00057c82 */ /* 0x000fe20008000000 */
[C---:B------:R-:W-:Y:S02]  /*0210*/  VIADD R10, R12.reuse, 0x1 ;  /* 0x000000010c0a7836 */ /* 0x040fe40000000000 */
[C---:B------:R-:W-:Y:S02]  /*0220*/  VIADD R2, R12.reuse, 0xffffffff ;  /* 0xffffffff0c027836 */ /* 0x040fe40000000000 */
[----:B------:R-:W-:Y:S01]  /*0230*/  VIADD R8, R12, 0x2 ;  /* 0x000000020c087836 */ /* 0x000fe20000000000 */
[----:B------:R-:W-:Y:S01]  /*0240*/  I2FP.F32.S32 R12, R12 ;  /* 0x0000000c000c7245 */ /* 0x000fe20000201400 */
[--C-:B------:R-:W-:Y:S01]  /*0250*/  IMAD.MOV.U32 R13, RZ, RZ, R3.reuse ;  /* 0x000000ffff0d7224 */ /* 0x100fe200078e0003 */
[----:B------:R-:W-:Y:S01]  /*0260*/  I2FP.F32.S32 R10, R10 ;  /* 0x0000000a000a7245 */ /* 0x000fe20000201400 */
[----:B------:R-:W-:Y:S01]  /*0270*/  IMAD.MOV.U32 R11, RZ, RZ, R3 ;  /* 0x000000ffff0b7224 */ /* 0x000fe200078e0003 */
[----:B------:R-:W-:-:S02]  /*0280*/  I2FP.F32.S32 R2, R2 ;  /* 0x0000000200027245 */ /* 0x000fc40000201400 */
[----:B------:R-:W-:Y:S01]  /*0290*/  I2FP.F32.S32 R8, R8 ;  /* 0x0000000800087245 */ /* 0x000fe20000201400 */
[----:B-1----:R-:W5:Y:S01]  /*02a0*/  TEX.LL RZ, R12, R12, R16, UR4, 2D, 0x1 ;  /* 0x28ff04100c0c7f60 */ /* 0x002f6200089e01ff */
[----:B------:R-:W5:Y:S02]  /*02b0*/  TEX.LL RZ, R10, R10, R16, UR4, 2D, 0x1 ;  /* 0x28ff04100a0a7f60 */ /* 0x000f6400089e01ff */
[----:B------:R-:W5:Y:S02]  /*02c0*/  TEX.LL RZ, R2, R2, R16, UR4, 2D, 0x1 ;  /* 0x28ff041002027f60 */ /* 0x000f6400089e01ff */
[----:B------:R-:W5:Y:S01]  /*02d0*/  TEX.LL RZ, R8, R8, R16, UR4, 2D, 0x1 ;  /* 0x28ff041008087f60 */ /* 0x000f6200089e01ff */
[----:B------:R-:W-:Y:S02]  /*02e0*/  IMAD R17, R15, 0x4, R6 ;  /* 0x000000040f117824 */ /* 0x000fe400078e0206 */
[----:B0-----:R-:W-:Y:S02]  /*02f0*/  IMAD.IADD R15, R0, 0x1, R15 ;  /* 0x00000001000f7824 */ /* 0x001fe400078e020f */
[----:B------:R-:W-:-:S03]  /*0300*/  IMAD.IADD R17, R4, 0x1, R17 ;  /* 0x0000000104117824 */ /* 0x000fc600078e0211 */
[----:B------:R-:W-:-:S04]  /*0310*/  PRMT R15, R15, 0x9910, RZ ;  /* 0x000099100f0f7816 */ /* 0x000fc800000000ff */
[----:B------:R-:W-:Y:S01]  /*0320*/  ISETP.GE.AND P0, PT, R15, UR7, PT ;  /* 0x000000070f007c0c */ /* 0x000fe2000bf06270 */
[----:B------:R-:W-:-:S04]  /*0330*/  DEPBAR.LE SB5, 0x1 ;  /* 0x0000d0400000791a */ /* 0x000fc80000000000 */
[----:B------:R1:W-:Y:S04]  /*0340*/  STS.U8 [R17+0x1], R12 ;  /* 0x0000010c11007388 */ /* 0x0003e80000000000 */
[----:B------:R1:W-:Y:S04]  /*0350*/  STS.U8 [R17+0x2], R10 ;  /* 0x0000020a11007388 */ /* 0x0003e80000000000 */
[----:B------:R1:W-:Y:S04]  /*0360*/  STS.U8 [R17], R2 ;  /* 0x0000000211007388 */ /* 0x0003e80000000000 */
[----:B-----5:R1:W-:Y:S01]  /*0370*/  STS.U8 [R17+0x3], R8 ;  /* 0x0000030811007388 */ /* 0x0203e20000000000 */
[----:B------:R-:W-:Y:S05]  /*0380*/  @!P0 BRA `(.L_x_8) ;  /* 0xfffffffc008c8947 */ /* 0x000fea000383ffff */
.L_x_7:
[----:B------:R-:W-:Y:S05]  /*0390*/  BSYNC.RECONVERGENT B0 ;  /* 0x0000000000007941 */ /* 0x000fea0003800200 */
.L_x_6:
[----:B------:R-:W0:Y:S01]  /*03a0*/  S2UR UR5, SR_CgaCtaId ;  /* 0x00000000000579c3 */ /* 0x000e220000008800 */
[----:B------:R-:W-:Y:S01]  /*03b0*/  ISETP.GT.U32.AND P0, PT, R7, 0x1, PT ;  /* 0x000000010700780c */ /* 0x000fe20003f04070 */
[----:B------:R-:W-:Y:S01]  /*03c0*/  UMOV UR4, 0x400 ;  /* 0x0000040000047882 */ /* 0x000fe20000000000 */
[----:B------:R-:W-:Y:S01]  /*03d0*/  BSSY.RECONVERGENT B0, `(.L_x_9) ;  /* 0x0000030000007945 */ /* 0x000fe20003800200 */
[----:B0-----:R-:W-:-:S10]  /*03e0*/  ULEA UR9, UR5, UR4, 0x18 ;  /* 0x0000000405097291 */ /* 0x001fd4000f8ec0ff */
[----:B------:R-:W-:Y:S05]  /*03f0*/  @P0 BRA `(.L_x_10) ;  /* 0x0000000000b40947 */ /* 0x000fea0003800000 */
[----:B------:R-:W-:Y:S05]  /*0400*/  @!P1 BRA `(.L_x_10) ;  /* 0x0000000000b09947 */ /* 0x000fea0003800000 */
[----:B------:R-:W0:Y:S01]  /*0410*/  S2R R3, SR_CTAID.X ;  /* 0x0000000000037919 */ /* 0x000e220000002500 */
[----:B------:R-:W2:Y:S01]  /*0420*/  S2UR UR5, SR_CTAID.Y ;  /* 0x00000000000579c3 */ /* 0x000ea20000002600 */
[----:B------:R-:W3:Y:S01]  /*0430*/  LDCU.U16 UR4, c[0x0][0x38c] ;  /* 0x00007180ff0477ac */ /* 0x000ee20008000400 */
[----:B-1----:R-:W-:-:S06]  /*0440*/  IMAD.MOV.U32 R17, RZ, RZ, R5 ;  /* 0x000000ffff117224 */ /* 0x002fcc00078e0005 */
[----:B------:R-:W2:Y:S08]  /*0450*/  LDC R4, c[0x0][0x364] ;  /* 0x0000d900ff047b82 */ /* 0x000eb00000000800 */
[----:B------:R-:W1:Y:S01]  /*0460*/  LDC R0, c[0x0][0x360] ;  /* 0x0000d800ff007b82 */ /* 0x000e620000000800 */
[----:B---3--:R-:W-:Y:S01]  /*0470*/  UPRMT UR4, UR4, 0x9910, URZ ;  /* 0x0000991004047896 */ /* 0x008fe200080000ff */
[----:B0-----:R-:W-:-:S02]  /*0480*/  IMAD R6, R3, UR6, RZ ;  /* 0x0000000603067c24 */ /* 0x001fc4000f8e02ff */
[----:B--2---:R-:W-:-:S03]  /*0490*/  IMAD R2, R4, UR5, R7 ;  /* 0x0000000504027c24 */ /* 0x004fc6000f8e0207 */
[----:B------:R-:W-:Y:S02]  /*04a0*/  SHF.L.U32 R6, R6, 0x2, RZ ;  /* 0x0000000206067819 */ /* 0x000fe400000006ff */
[----:B------:R-:W-:Y:S01]  /*04b0*/  PRMT R3, R2, 0x9910, RZ ;  /* 0x0000991002037816 */ /* 0x000fe200000000ff */
[--C-:B------:R-:W-:Y:S01]  /*04c0*/  IMAD.IADD R2, R7, 0x1, R4.reuse ;  /* 0x0000000107027824 */ /* 0x100fe200078e0204 */
[----:B------:R-:W-:Y:S02]  /*04d0*/  PRMT R14, R6, 0x9910, RZ ;  /* 0x00009910060e7816 */ /* 0x000fe400000000ff */
[----:B------:R-:W-:Y:S01]  /*04e0*/  IADD3 R3, PT, PT, R3, -0x1, R4 ;  /* 0xffffffff03037810 */ /* 0x000fe20007ffe004 */
[----:B------:R-:W-:-:S03]  /*04f0*/  IMAD R4, R2, UR4, RZ ;  /* 0x0000000402047c24 */ /* 0x000fc6000f8e02ff */
[----:B-1----:R-:W-:-:S07]  /*0500*/  I2FP.F32.U32 R3, R3 ;  /* 0x0000000300037245 */ /* 0x002fce0000201000 */
.L_x_11:
[----:B0-----:R-:W0:Y:S01]  /*0510*/  LDCU UR4, c[0x0][0x3a0] ;  /* 0x00007400ff0477ac */ /* 0x001e220008000800 */
        /* <DEDUP_REMOVED lines=13> */
[----:B0-----:R-:W5:Y:S01]  /*05f0*/  TEX.LL RZ, R12, R12, R16, UR4, 2D, 0x1 ;  /* 0x28ff04100c0c7f60 */ /* 0x001f6200089e01ff */
[----:B------:R-:W5:Y:S02]  /*0600*/  TEX.LL RZ, R10, R10, R16, UR4, 2D, 0x1 ;  /* 0x28ff04100a0a7f60 */ /* 0x000f6400089e01ff */
[----:B------:R-:W5:Y:S02]  /*0610*/  TEX.LL RZ, R2, R2, R16, UR4, 2D, 0x1 ;  /* 0x28ff041002027f60 */ /* 0x000f6400089e01ff */
[----:B------:R-:W5:Y:S01]  /*0620*/  TEX.LL RZ, R8, R8, R16, UR4, 2D, 0x1 ;  /* 0x28ff041008087f60 */ /* 0x000f6200089e01ff */
[----:B------:R-:W-:Y:S02]  /*0630*/  IMAD R15, R17, 0x4, R4 ;  /* 0x00000004110f7824 */ /* 0x000fe400078e0204 */
[----:B------:R-:W-:-:S05]  /*0640*/  IMAD.IADD R6, R0, 0x1, R17 ;  /* 0x0000000100067824 */ /* 0x000fca00078e0211 */
[----:B------:R-:W-:-:S04]  /*0650*/  PRMT R17, R6, 0x9910, RZ ;  /* 0x0000991006117816 */ /* 0x000fc800000000ff */
[----:B------:R-:W-:Y:S01]  /*0660*/  ISETP.GE.AND P0, PT, R17, UR7, PT ;  /* 0x0000000711007c0c */ /* 0x000fe2000bf06270 */
[----:B------:R-:W-:-:S04]  /*0670*/  DEPBAR.LE SB5, 0x1 ;  /* 0x0000d0400000791a */ /* 0x000fc80000000000 */
[----:B------:R0:W-:Y:S04]  /*0680*/  STS.U8 [R15+UR9+0x1], R12 ;  /* 0x0000010c0f007988 */ /* 0x0001e80008000009 */
[----:B------:R0:W-:Y:S04]  /*0690*/  STS.U8 [R15+UR9+0x2], R10 ;  /* 0x0000020a0f007988 */ /* 0x0001e80008000009 */
[----:B------:R0:W-:Y:S04]  /*06a0*/  STS.U8 [R15+UR9], R2 ;  /* 0x000000020f007988 */ /* 0x0001e80008000009 */
[----:B-----5:R0:W-:Y:S01]  /*06b0*/  STS.U8 [R15+UR9+0x3], R8 ;  /* 0x000003080f007988 */ /* 0x0201e20008000009 */
[----:B------:R-:W-:Y:S05]  /*06c0*/  @!P0 BRA `(.L_x_11) ;  /* 0xfffffffc00908947 */ /* 0x000fea000383ffff */
.L_x_10:
[----:B------:R-:W-:Y:S05]  /*06d0*/  BSYNC.RECONVERGENT B0 ;  /* 0x0000000000007941 */ /* 0x000fea0003800200 */
.L_x_9:
[----:B------:R-:W-:Y:S01]  /*06e0*/  BAR.SYNC.DEFER_BLOCKING 0x0 ;  /* 0x0000000000007b1d */ /* 0x000fe20000010000 */
[----:B------:R-:W-:-:S13]  /*06f0*/  ISETP.GE.AND P0, PT, R5, UR6, PT ;  /* 0x0000000605007c0c */ /* 0x000fda000bf06270 */
[----:B------:R-:W-:Y:S05]  /*0700*/  @P0 EXIT ;  /* 0x000000000000094d */ /* 0x000fea0003800000 */
[----:B------:R-:W2:Y:S01]  /*0710*/  S2UR UR10, SR_CTAID.Y ;  /* 0x00000000000a79c3 */ /* 0x000ea20000002600 */
[----:B------:R-:W3:Y:S01]  /*0720*/  LDCU.U16 UR5, c[0x0][0x38e] ;  /* 0x000071c0ff0577ac */ /* 0x000ee20008000400 */
[----:B------:R-:W4:Y:S06]  /*0730*/  LDCU UR4, c[0x0][0x388] ;  /* 0x00007100ff0477ac */ /* 0x000f2c0008000800 */
[----:B------:R-:W2:Y:S01]  /*0740*/  LDC R0, c[0x0][0x364] ;  /* 0x0000d900ff007b82 */ /* 0x000ea20000000800 */
[----:B------:R-:W0:Y:S01]  /*0750*/  LDCU.U16 UR7, c[0x0][0x390] ;  /* 0x00007200ff0777ac */ /* 0x000e220008000400 */
[----:B------:R-:W1:Y:S06]  /*0760*/  LDCU.64 UR16, c[0x0][0x380] ;  /* 0x00007000ff1077ac */ /* 0x000e6c0008000a00 */
[----:B------:R-:W1:Y:S01]  /*0770*/  S2UR UR8, SR_CTAID.X ;  /* 0x00000000000879c3 */ /* 0x000e620000002500 */
[----:B------:R-:W1:Y:S01]  /*0780*/  LDCU.64 UR14, c[0x0][0x358] ;  /* 0x00006b00ff0e77ac */ /* 0x000e620008000a00 */
[----:B---3--:R-:W-:-:S02]  /*0790*/  UPRMT UR5, UR5, 0x9910, URZ ;  /* 0x0000991005057896 */ /* 0x008fc400080000ff */
[----:B----4-:R-:W-:-:S04]  /*07a0*/  ULOP3.LUT UR4, UR4, 0xffff, URZ, 0xc0, !UPT ;  /* 0x0000ffff04047892 */ /* 0x010fc8000f8ec0ff */
[----:B------:R-:W3:Y:S01]  /*07b0*/  LDC.U16 R3, c[0x0][0x38c] ;  /* 0x0000e300ff037b82 */ /* 0x000ee20000000400 */
[----:B------:R-:W4:Y:S01]  /*07c0*/  LDCU UR12, c[0x0][0x360] ;  /* 0x00006c00ff0c77ac */ /* 0x000f220008000800 */
[----:B0-----:R-:W-:Y:S02]  /*07d0*/  UPRMT UR11, UR7, 0x9910, URZ ;  /* 0x00009910070b7896 */ /* 0x001fe400080000ff */
[----:B------:R-:W-:Y:S01]  /*07e0*/  USHF.R.S32.HI UR7, URZ, 0x1f, UR5 ;  /* 0x0000001fff077899 */ /* 0x000fe20008011405 */
[----:B--2---:R-:W-:-:S03]  /*07f0*/  IMAD R0, R0, UR10, R7 ;  /* 0x0000000a00007c24 */ /* 0x004fc6000f8e0207 */
[----:B------:R-:W-:Y:S02]  /*0800*/  ULOP3.LUT UR7, UR7, 0x3, URZ, 0xc0, !UPT ;  /* 0x0000000307077892 */ /* 0x000fe4000f8ec0ff */
[----:B-1----:R-:W-:Y:S02]  /*0810*/  PRMT R2, R0, 0x9910, RZ ;  /* 0x0000991000027816 */ /* 0x002fe400000000ff */
[----:B------:R-:W0:Y:S01]  /*0820*/  LDC R0, c[0x0][0x394] ;  /* 0x0000e500ff007b82 */ /* 0x000e220000000800 */
[----:B------:R-:W-:Y:S02]  /*0830*/  UIMAD UR8, UR6, UR8, URZ ;  /* 0x00000008060872a4 */ /* 0x000fe4000f8e02ff */
[----:B------:R-:W-:Y:S01]  /*0840*/  IMAD R6, R2, UR4, RZ ;  /* 0x0000000402067c24 */ /* 0x000fe2000f8e02ff */
[----:B------:R-:W-:Y:S02]  /*0850*/  UIADD3 UR7, UPT, UPT, UR5, UR7, URZ ;  /* 0x0000000705077290 */ /* 0x000fe4000fffe0ff */
[----:B------:R-:W-:-:S02]  /*0860*/  USHF.L.U32 UR8, UR8, 0x2, URZ ;  /* 0x0000000208087899 */ /* 0x000fc400080006ff */
[----:B------:R-:W-:Y:S01]  /*0870*/  USHF.R.S32.HI UR7, URZ, 0x2, UR7 ;  /* 0x00000002ff077899 */ /* 0x000fe20008011407 */
[----:B---3--:R-:W-:Y:S01]  /*0880*/  PRMT R4, R3, 0x9910, RZ ;  /* 0x0000991003047816 */ /* 0x008fe200000000ff */
[----:B------:R-:W-:Y:S02]  /*0890*/  UPRMT UR10, UR8, 0x9910, URZ ;  /* 0x00009910080a7896 */ /* 0x000fe400080000ff */
[----:B------:R-:W-:Y:S01]  /*08a0*/  UPRMT UR5, UR7, 0x9910, URZ ;  /* 0x0000991007057896 */ /* 0x000fe200080000ff */
[----:B------:R-:W-:Y:S01]  /*08b0*/  UMOV UR8, UR11 ;  /* 0x0000000b00087c82 */ /* 0x000fe20008000000 */
[----:B------:R-:W-:Y:S01]  /*08c0*/  USHF.R.S32.HI UR4, URZ, 0x2, UR10 ;  /* 0x00000002ff047899 */ /* 0x000fe2000801140a */
[----:B------:R-:W-:Y:S02]  /*08d0*/  ISETP.LT.AND P0, PT, R2, UR8, PT ;  /* 0x0000000802007c0c */ /* 0x000fe4000bf01270 */
[----:B------:R-:W-:Y:S01]  /*08e0*/  IADD3 R2, P1, PT, R6, UR16, RZ ;  /* 0x0000001006027c10 */ /* 0x000fe2000ff3e0ff */
[----:B------:R-:W-:Y:S01]  /*08f0*/  UPRMT UR4, UR4, 0x9910, URZ ;  /* 0x0000991004047896 */ /* 0x000fe200080000ff */
[----:B------:R-:W-:-:S02]  /*0900*/  SEL R26, RZ, 0x1, !P0 ;  /* 0x00000001ff1a7807 */ /* 0x000fc40004000000 */
[----:B------:R-:W-:Y:S01]  /*0910*/  LEA.HI.X.SX32 R3, R6, UR17, 0x1, P1 ;  /* 0x0000001106037c11 */ /* 0x000fe200088f0eff */
[----:B----4-:R-:W-:-:S08]  /*0920*/  IMAD R6, R4, R7, RZ ;  /* 0x0000000704067224 */ /* 0x010fd000078e02ff */
.L_x_20:
[C-C-:B------:R-:W-:Y:S01]  /*0930*/  IMAD R25, R5.reuse, 0x4, R6.reuse ;  /* 0x0000000405197824 */ /* 0x140fe200078e0206 */
[----:B------:R-:W-:Y:S01]  /*0940*/  LEA R19, R5, R4, 0x1 ;  /* 0x0000000405137211 */ /* 0x000fe200078e08ff */
[----:B------:R-:W-:Y:S03]  /*0950*/  BSSY.RECONVERGENT B0, `(.L_x_12) ;  /* 0x000006c000007945 */ /* 0x000fe60003800200 */
[----:B------:R-:W-:Y:S01]  /*0960*/  IADD3 R24, PT, PT, R4, UR9, R25 ;  /* 0x0000000904187c10 */ /* 0x000fe2000fffe019 */
[----:B------:R-:W-:Y:S01]  /*0970*/  IMAD R19, R19, 0x2, R6 ;  /* 0x0000000213137824 */ /* 0x000fe200078e0206 */
[----:B------:R-:W-:Y:S04]  /*0980*/  LDS.U8 R13, [R25+UR9+0x2] ;  /* 0x00000209190d7984 */ /* 0x000fe80008000000 */
[----:B------:R-:W1:Y:S04]  /*0990*/  LDS.U8 R10, [R24+0x2] ;  /* 0x00000200180a7984 */ /* 0x000e680000000000 */
[----:B------:R-:W-:Y:S04]  /*09a0*/  LDS.U8 R11, [R25+UR9] ;  /* 0x00000009190b7984 */ /* 0x000fe80008000000 */
[----:B------:R-:W2:Y:S04]  /*09b0*/  LDS.U8 R8, [R19+UR9+0x2] ;  /* 0x0000020913087984 */ /* 0x000ea80008000000 */
[----:B------:R-:W3:Y:S04]  /*09c0*/  LDS.U8 R16, [R25+UR9+0x1] ;  /* 0x0000010919107984 */ /* 0x000ee80008000000 */
[----:B------:R-:W4:Y:S04]  /*09d0*/  LDS.U8 R20, [R24] ;  /* 0x0000000018147984 */ /* 0x000f280000000000 */
[----:B------:R-:W0:Y:S04]  /*09e0*/  LDS.U8 R22, [R19+UR9] ;  /* 0x0000000913167984 */ /* 0x000e280008000000 */
[----:B------:R-:W0:Y:S04]  /*09f0*/  LDS.U8 R17, [R19+UR9+0x1] ;  /* 0x0000010913117984 */ /* 0x000e280008000000 */
[----:B------:R-:W-:Y:S04]  /*0a00*/  LDS.U8 R12, [R25+UR9+0x3] ;  /* 0x00000309190c7984 */ /* 0x000fe80008000000 */
[----:B------:R-:W0:Y:S04]  /*0a10*/  LDS.U8 R9, [R24+0x3] ;  /* 0x0000030018097984 */ /* 0x000e280000000000 */
[----:B------:R-:W0:Y:S01]  /*0a20*/  LDS.U8 R7, [R19+UR9+0x3] ;  /* 0x0000030913077984 */ /* 0x000e220008000000 */
[----:B-1----:R-:W-:-:S03]  /*0a30*/  IMAD R14, R10, 0x2, R13 ;  /* 0x000000020a0e7824 */ /* 0x002fc600078e020d */
[----:B------:R-:W1:Y:S04]  /*0a40*/  LDS.U8 R18, [R24+0x1] ;  /* 0x0000010018127984 */ /* 0x000e680000000000 */
[----:B------:R-:W-:Y:S01]  /*0a50*/  LDS.U8 R15, [R25+UR9+0x4] ;  /* 0x00000409190f7984 */ /* 0x000fe20008000000 */
[----:B--2---:R-:W-:-:S03]  /*0a60*/  IADD3 R21, PT, PT, -R11, R8, R14 ;  /* 0x000000080b157210 */ /* 0x004fc60007ffe10e */
[----:B------:R-:W2:Y:S01]  /*0a70*/  LDS.U8 R14, [R24+0x4] ;  /* 0x00000400180e7984 */ /* 0x000ea20000000000 */
[----:B---3--:R-:W-:Y:S02]  /*0a80*/  IMAD R11, R16, 0x2, R11 ;  /* 0x00000002100b7824 */ /* 0x008fe400078e020b */
[----:B----4-:R-:W-:Y:S02]  /*0a90*/  IMAD R23, R20, -0x2, R21 ;  /* 0xfffffffe14177824 */ /* 0x010fe400078e0215 */
[----:B------:R3:W-:Y:S01]  /*0aa0*/  LDS.U8 R20, [R25+UR9+0x5] ;  /* 0x0000050919147984 */ /* 0x0007e20008000000 */
[----:B0-----:R-:W-:Y:S01]  /*0ab0*/  IADD3 R28, PT, PT, -R22, R13, R11 ;  /* 0x0000000d161c7210 */ /* 0x001fe20007ffe10b */
[----:B------:R-:W-:Y:S02]  /*0ac0*/  IMAD.IADD R22, R23, 0x1, -R22 ;  /* 0x0000000117167824 */ /* 0x000fe400078e0a16 */
[----:B------:R-:W0:Y:S02]  /*0ad0*/  LDS.U8 R21, [R24+0x5] ;  /* 0x0000050018157984 */ /* 0x000e240000000000 */
[----:B------:R-:W-:-:S02]  /*0ae0*/  IMAD R27, R17, -0x2, R28 ;  /* 0xfffffffe111b7824 */ /* 0x000fc400078e021c */
[----:B------:R-:W4:Y:S01]  /*0af0*/  LDS.U8 R11, [R19+UR9+0x4] ;  /* 0x00000409130b7984 */ /* 0x000f220008000000 */
[----:B------:R-:W-:Y:S01]  /*0b00*/  PRMT R29, R22, 0x9910, RZ ;  /* 0x00009910161d7816 */ /* 0x000fe200000000ff */
[----:B------:R-:W-:Y:S02]  /*0b10*/  IMAD.IADD R27, R27, 0x1, -R8 ;  /* 0x000000011b1b7824 */ /* 0x000fe400078e0a08 */
[----:B------:R1:W4:Y:S01]  /*0b20*/  LDS.U8 R23, [R19+UR9+0x5] ;  /* 0x0000050913177984 */ /* 0x0003220008000000 */
[----:B------:R-:W-:Y:S02]  /*0b30*/  IMAD R28, R9, 0x2, R12 ;  /* 0x00000002091c7824 */ /* 0x000fe400078e020c */
[----:B------:R-:W-:-:S03]  /*0b40*/  PRMT R27, R27, 0x9910, RZ ;  /* 0x000099101b1b7816 */ /* 0x000fc600000000ff */
[----:B---3--:R-:W-:Y:S01]  /*0b50*/  IADD3 R25, PT, PT, -R16, R7, R28 ;  /* 0x0000000710197210 */ /* 0x008fe20007ffe11c */
[----:B------:R-:W-:Y:S01]  /*0b60*/  IMAD R16, R13, 0x2, R16 ;  /* 0x000000020d107824 */ /* 0x000fe200078e0210 */
[----:B------:R-:W-:Y:S01]  /*0b70*/  MOV R22, R27 ;  /* 0x0000001b00167202 */ /* 0x000fe20000000f00 */
[----:B------:R-:W-:-:S03]  /*0b80*/  IMAD.MOV.U32 R27, RZ, RZ, R29 ;  /* 0x000000ffff1b7224 */ /* 0x000fc600078e001d */
[----:B------:R-:W-:Y:S02]  /*0b90*/  IABS R22, R22 ;  /* 0x0000001600167213 */ /* 0x000fe40000000000 */
[----:B-1----:R-:W-:Y:S02]  /*0ba0*/  IADD3 R19, PT, PT, -R17, R12, R16 ;  /* 0x0000000c11137210 */ /* 0x002fe40007ffe110 */
[----:B------:R-:W-:Y:S01]  /*0bb0*/  IABS R27, R27 ;  /* 0x0000001b001b7213 */ /* 0x000fe20000000000 */
[----:B------:R-:W-:Y:S02]  /*0bc0*/  IMAD.MOV.U32 R16, RZ, RZ, R22 ;  /* 0x000000ffff107224 */ /* 0x000fe400078e0016 */
[----:B------:R-:W-:Y:S02]  /*0bd0*/  IMAD R22, R18, -0x2, R25 ;  /* 0xfffffffe12167824 */ /* 0x000fe400078e0219 */
[----:B------:R-:W-:Y:S02]  /*0be0*/  IMAD R18, R8, -0x2, R19 ;  /* 0xfffffffe08127824 */ /* 0x000fe400078e0213 */
[----:B------:R-:W-:-:S02]  /*0bf0*/  IMAD R19, R12, 0x2, R13 ;  /* 0x000000020c137824 */ /* 0x000fc400078e020d */
[----:B------:R-:W-:Y:S01]  /*0c00*/  IMAD.IADD R22, R22, 0x1, -R17 ;  /* 0x0000000116167824 */ /* 0x000fe200078e0a11 */
[----:B------:R-:W-:Y:S01]  /*0c10*/  IADD3 R17, PT, PT, -R7, R18, RZ ;  /* 0x0000001207117210 */ /* 0x000fe20007ffe1ff */
[----:B--2---:R-:W-:Y:S01]  /*0c20*/  IMAD R14, R14, 0x2, R15 ;  /* 0x000000020e0e7824 */ /* 0x004fe200078e020f */
[----:B------:R-:W-:Y:S01]  /*0c30*/  IADD3 R18, PT, PT, -R8, R15, R19 ;  /* 0x0000000f08127210 */ /* 0x000fe20007ffe113 */
[----:B------:R-:W-:Y:S01]  /*0c40*/  IMAD R15, R15, 0x2, R12 ;  /* 0x000000020f0f7824 */ /* 0x000fe200078e020c */
[----:B------:R-:W-:Y:S01]  /*0c50*/  PRMT R19, R22, 0x9910, RZ ;  /* 0x0000991016137816 */ /* 0x000fe200000000ff */
[----:B0-----:R-:W-:Y:S01]  /*0c60*/  IMAD R21, R21, 0x2, R20 ;  /* 0x0000000215157824 */ /* 0x001fe200078e0214 */
[----:B------:R-:W-:Y:S01]  /*0c70*/  PRMT R17, R17, 0x9910, RZ ;  /* 0x0000991011117816 */ /* 0x000fe200000000ff */
[C---:B------:R-:W-:Y:S01]  /*0c80*/  IMAD R18, R7.reuse, -0x2, R18 ;  /* 0xfffffffe07127824 */ /* 0x040fe200078e0212 */
[----:B------:R-:W-:Y:S01]  /*0c90*/  IADD3 R22, PT, PT, -R7, R20, R15 ;  /* 0x0000001407167210 */ /* 0x000fe20007ffe10f */
[----:B------:R-:W-:Y:S01]  /*0ca0*/  IMAD.MOV.U32 R15, RZ, RZ, R19 ;  /* 0x000000ffff0f7224 */ /* 0x000fe200078e0013 */
[----:B----4-:R-:W-:Y:S01]  /*0cb0*/  IADD3 R13, PT, PT, -R13, R11, R14 ;  /* 0x0000000b0d0d7210 */ /* 0x010fe20007ffe10e */
[----:B------:R-:W-:Y:S01]  /*0cc0*/  IMAD.IADD R18, R18, 0x1, -R11 ;  /* 0x0000000112127824 */ /* 0x000fe200078e0a0b */
[----:B------:R-:W-:Y:S01]  /*0cd0*/  IADD3 R12, PT, PT, -R12, R23, R21 ;  /* 0x000000170c0c7210 */ /* 0x000fe20007ffe115 */
[----:B------:R-:W-:Y:S01]  /*0ce0*/  IMAD R22, R11, -0x2, R22 ;  /* 0xfffffffe0b167824 */ /* 0x000fe200078e0216 */
[----:B------:R-:W-:Y:S01]  /*0cf0*/  IABS R15, R15 ;  /* 0x0000000f000f7213 */ /* 0x000fe20000000000 */
[----:B------:R-:W-:Y:S01]  /*0d00*/  IMAD R13, R10, -0x2, R13 ;  /* 0xfffffffe0a0d7824 */ /* 0x000fe200078e020d */
[----:B------:R-:W-:Y:S01]  /*0d10*/  PRMT R18, R18, 0x9910, RZ ;  /* 0x0000991012127816 */ /* 0x000fe200000000ff */
[----:B------:R-:W-:-:S02]  /*0d20*/  IMAD R12, R9, -0x2, R12 ;  /* 0xfffffffe090c7824 */ /* 0x000fc400078e020c */
[----:B------:R-:W-:Y:S02]  /*0d30*/  IMAD.MOV.U32 R14, RZ, RZ, R17 ;  /* 0x000000ffff0e7224 */ /* 0x000fe400078e0011 */
[----:B------:R-:W-:Y:S02]  /*0d40*/  IMAD.IADD R22, R22, 0x1, -R23 ;  /* 0x0000000116167824 */ /* 0x000fe400078e0a17 */
[----:B------:R-:W-:Y:S01]  /*0d50*/  IMAD.IADD R13, R13, 0x1, -R8 ;  /* 0x000000010d0d7824 */ /* 0x000fe200078e0a08 */
[----:B------:R-:W-:Y:S01]  /*0d60*/  IABS R14, R14 ;  /* 0x0000000e000e7213 */ /* 0x000fe20000000000 */
[----:B------:R-:W-:Y:S01]  /*0d70*/  IMAD.IADD R12, R12, 0x1, -R7 ;  /* 0x000000010c0c7824 */ /* 0x000fe200078e0a07 */
[----:B------:R-:W-:Y:S01]  /*0d80*/  PRMT R10, R22, 0x9910, RZ ;  /* 0x00009910160a7816 */ /* 0x000fe200000000ff */
[----:B------:R-:W-:Y:S01]  /*0d90*/  IMAD.MOV.U32 R7, RZ, RZ, R18 ;  /* 0x000000ffff077224 */ /* 0x000fe200078e0012 */
[----:B------:R-:W-:Y:S01]  /*0da0*/  PRMT R8, R13, 0x9910, RZ ;  /* 0x000099100d087816 */ /* 0x000fe200000000ff */
[----:B------:R-:W-:Y:S01]  /*0db0*/  IMAD.IADD R16, R16, 0x1, R27 ;  /* 0x0000000110107824 */ /* 0x000fe200078e021b */
[----:B------:R-:W-:-:S02]  /*0dc0*/  PRMT R11, R12, 0x9910, RZ ;  /* 0x000099100c0b7816 */ /* 0x000fc400000000ff */
[----:B------:R-:W-:Y:S02]  /*0dd0*/  IABS R12, R7 ;  /* 0x00000007000c7213 */ /* 0x000fe40000000000 */
[----:B------:R-:W-:Y:S02]  /*0de0*/  IADD3 R9, PT, PT, R14, R15, RZ ;  /* 0x0000000f0e097210 */ /* 0x000fe40007ffe0ff */
[----:B------:R-:W-:Y:S01]  /*0df0*/  IABS R13, R10 ;  /* 0x0000000a000d7213 */ /* 0x000fe20000000000 */
[----:B------:R-:W-:Y:S01]  /*0e00*/  IMAD.MOV.U32 R10, RZ, RZ, R12 ;  /* 0x000000ffff0a7224 */ /* 0x000fe200078e000c */
[----:B------:R-:W-:Y:S02]  /*0e10*/  I2FP.F32.S32 R7, R16 ;  /* 0x0000001000077245 */ /* 0x000fe40000201400 */
[----:B------:R-:W-:Y:S01]  /*0e20*/  IABS R8, R8 ;  /* 0x0000000800087213 */ /* 0x000fe20000000000 */
[----:B------:R-:W-:Y:S01]  /*0e30*/  IMAD.MOV.U32 R12, RZ, RZ, R13 ;  /* 0x000000ffff0c7224 */ /* 0x000fe200078e000d */
[----:B------:R-:W-:Y:S01]  /*0e40*/  IABS R14, R11 ;  /* 0x0000000b000e7213 */ /* 0x000fe20000000000 */
[----:B------:R-:W-:Y:S01]  /*0e50*/  FMUL R7, R7, R0 ;  /* 0x0000000007077220 */ /* 0x000fe20000400000 */
[----:B------:R-:W-:-:S02]  /*0e60*/  MOV R11, R8 ;  /* 0x00000008000b7202 */ /* 0x000fc40000000f00 */
[----:B------:R-:W-:Y:S01]  /*0e70*/  I2FP.F32.S32 R9, R9 ;  /* 0x0000000900097245 */ /* 0x000fe20000201400 */
[----:B------:R-:W-:Y:S02]  /*0e80*/  IMAD.MOV.U32 R13, RZ, RZ, R14 ;  /* 0x000000ffff0d7224 */ /* 0x000fe400078e000e */
[----:B------:R-:W-:Y:S01]  /*0e90*/  IMAD.IADD R8, R10, 0x1, R11 ;  /* 0x000000010a087824 */ /* 0x000fe200078e020b */
[----:B------:R-:W0:Y:S01]  /*0ea0*/  F2I.TRUNC.NTZ R7, R7 ;  /* 0x0000000700077305 */ /* 0x000e22000020f100 */
[----:B------:R-:W-:Y:S02]  /*0eb0*/  IMAD.IADD R10, R12, 0x1, R13 ;  /* 0x000000010c0a7824 */ /* 0x000fe400078e020d */
[----:B------:R-:W-:Y:S01]  /*0ec0*/  FMUL R9, R9, R0 ;  /* 0x0000000009097220 */ /* 0x000fe20000400000 */
[----:B------:R-:W-:Y:S02]  /*0ed0*/  I2FP.F32.S32 R11, R8 ;  /* 0x00000008000b7245 */ /* 0x000fe40000201400 */
[----:B------:R-:W-:-:S03]  /*0ee0*/  I2FP.F32.S32 R13, R10 ;  /* 0x0000000a000d7245 */ /* 0x000fc60000201400 */
[----:B------:R-:W1:Y:S01]  /*0ef0*/  F2I.TRUNC.NTZ R9, R9 ;  /* 0x0000000900097305 */ /* 0x000e62000020f100 */
[-C--:B------:R-:W-:Y:S01]  /*0f00*/  FMUL R11, R11, R0.reuse ;  /* 0x000000000b0b7220 */ /* 0x080fe20000400000 */
[----:B------:R-:W-:Y:S01]  /*0f10*/  FMUL R13, R13, R0 ;  /* 0x000000000d0d7220 */ /* 0x000fe20000400000 */
[----:B0-----:R-:W-:-:S05]  /*0f20*/  PRMT R8, R7, 0x9910, RZ ;  /* 0x0000991007087816 */ /* 0x001fca00000000ff */
[----:B------:R-:W0:Y:S01]  /*0f30*/  F2I.TRUNC.NTZ R11, R11 ;  /* 0x0000000b000b7305 */ /* 0x000e22000020f100 */
[----:B------:R-:W-:Y:S02]  /*0f40*/  ISETP.GE.AND P3, PT, R8, RZ, PT ;  /* 0x000000ff0800720c */ /* 0x000fe40003f66270 */
[----:B-1----:R-:W-:-:S05]  /*0f50*/  PRMT R10, R9, 0x9910, RZ ;  /* 0x00009910090a7816 */ /* 0x002fca00000000ff */
[----:B------:R-:W1:Y:S01]  /*0f60*/  F2I.TRUNC.NTZ R13, R13 ;  /* 0x0000000d000d7305 */ /* 0x000e62000020f100 */
[----:B------:R-:W-:Y:S02]  /*0f70*/  ISETP.GE.AND P0, PT, R10, RZ, PT ;  /* 0x000000ff0a00720c */ /* 0x000fe40003f06270 */
[----:B0-----:R-:W-:-:S03]  /*0f80*/  PRMT R12, R11, 0x9910, RZ ;  /* 0x000099100b0c7816 */ /* 0x001fc600000000ff */
[----:B------:R-:W-:Y:S01]  /*0f90*/  @!P3 IMAD.MOV.U32 R7, RZ, RZ, RZ ;  /* 0x000000ffff07b224 */ /* 0x000fe200078e00ff */
[----:B------:R-:W-:Y:S02]  /*0fa0*/  ISETP.GE.AND P1, PT, R12, RZ, PT ;  /* 0x000000ff0c00720c */ /* 0x000fe40003f26270 */
[----:B-1----:R-:W-:-:S04]  /*0fb0*/  PRMT R11, R13, 0x9910, RZ ;  /* 0x000099100d0b7816 */ /* 0x002fc800000000ff */
[----:B------:R-:W-:Y:S01]  /*0fc0*/  ISETP.GE.AND P2, PT, R11, RZ, PT ;  /* 0x000000ff0b00720c */ /* 0x000fe20003f46270 */
[----:B------:R-:W-:-:S12]  /*0fd0*/  @!P3 BRA `(.L_x_13) ;  /* 0x00000000000cb947 */ /* 0x000fd80003800000 */
[----:B------:R-:W-:-:S13]  /*0fe0*/  ISETP.GT.AND P3, PT, R8, 0xff, PT ;  /* 0x000000ff0800780c */ /* 0x000fda0003f64270 */
[----:B------:R-:W-:Y:S02]  /*0ff0*/  @P3 IMAD.MOV.U32 R7, RZ, RZ, 0xff ;  /* 0x000000ffff073424 */ /* 0x000fe400078e00ff */
[----:B------:R-:W-:-:S07]  /*1000*/  @!P3 IMAD.MOV.U32 R7, RZ, RZ, R8 ;  /* 0x000000ffff07b224 */ /* 0x000fce00078e0008 */
.L_x_13:
[----:B------:R-:W-:Y:S05]  /*1010*/  BSYNC.RECONVERGENT B0 ;  /* 0x0000000000007941 */ /* 0x000fea0003800200 */
.L_x_12:
[----:B------:R-:W-:Y:S01]  /*1020*/  BSSY.RECONVERGENT B0, `(.L_x_14) ;  /* 0x0000007000007945 */ /* 0x000fe20003800200 */
[----:B------:R-:W-:Y:S01]  /*1030*/  @!P1 MOV R9, RZ ;  /* 0x000000ff00099202 */ /* 0x000fe20000000f00 */
[----:B------:R-:W-:Y:S02]  /*1040*/  @!P0 IMAD.MOV.U32 R8, RZ, RZ, RZ ;  /* 0x000000ffff088224 */ /* 0x000fe400078e00ff */
[----:B------:R-:W-:Y:S05]  /*1050*/  @!P0 BRA `(.L_x_15) ;  /* 0x00000000000c8947 */ /* 0x000fea0003800000 */
[----:B------:R-:W-:-:S13]  /*1060*/  ISETP.GT.AND P0, PT, R10, 0xff, PT ;  /* 0x000000ff0a00780c */ /* 0x000fda0003f04270 */
[----:B------:R-:W-:Y:S02]  /*1070*/  @P0 IMAD.MOV.U32 R8, RZ, RZ, 0xff ;  /* 0x000000ffff080424 */ /* 0x000fe400078e00ff */
[----:B------:R-:W-:-:S07]  /*1080*/  @!P0 IMAD.MOV.U32 R8, RZ, RZ, R10 ;  /* 0x000000ffff088224 */ /* 0x000fce00078e000a */
.L_x_15:
[----:B------:R-:W-:Y:S05]  /*1090*/  BSYNC.RECONVERGENT B0 ;  /* 0x0000000000007941 */ /* 0x000fea0003800200 */
.L_x_14:
[----:B------:R-:W-:Y:S04]  /*10a0*/  BSSY.RECONVERGENT B0, `(.L_x_16) ;  /* 0x0000005000007945 */ /* 0x000fe80003800200 */
[----:B------:R-:W-:Y:S05]  /*10b0*/  @!P1 BRA `(.L_x_17) ;  /* 0x00000000000c9947 */ /* 0x000fea0003800000 */
[----:B------:R-:W-:-:S13]  /*10c0*/  ISETP.GT.AND P0, PT, R12, 0xff, PT ;  /* 0x000000ff0c00780c */ /* 0x000fda0003f04270 */
[----:B------:R-:W-:Y:S02]  /*10d0*/  @P0 IMAD.MOV.U32 R9, RZ, RZ, 0xff ;  /* 0x000000ffff090424 */ /* 0x000fe400078e00ff */
[----:B------:R-:W-:-:S07]  /*10e0*/  @!P0 IMAD.MOV.U32 R9, RZ, RZ, R12 ;  /* 0x000000ffff098224 */ /* 0x000fce00078e000c */
.L_x_17:
[----:B------:R-:W-:Y:S05]  /*10f0*/  BSYNC.RECONVERGENT B0 ;  /* 0x0000000000007941 */ /* 0x000fea0003800200 */
.L_x_16:
[----:B------:R-:W-:Y:S01]  /*1100*/  BSSY.RECONVERGENT B0, `(.L_x_18) ;  /* 0x0000006000007945 */ /* 0x000fe20003800200 */
[----:B------:R-:W-:-:S03]  /*1110*/  @!P2 MOV R10, RZ ;  /* 0x000000ff000aa202 */ /* 0x000fc60000000f00 */
[----:B------:R-:W-:Y:S05]  /*1120*/  @!P2 BRA `(.L_x_19) ;  /* 0x00000000000ca947 */ /* 0x000fea0003800000 */
[----:B------:R-:W-:-:S13]  /*1130*/  ISETP.GT.AND P0, PT, R11, 0xff, PT ;  /* 0x000000ff0b00780c */ /* 0x000fda0003f04270 */
[----:B------:R-:W-:Y:S02]  /*1140*/  @P0 IMAD.MOV.U32 R10, RZ, RZ, 0xff ;  /* 0x000000ffff0a0424 */ /* 0x000fe400078e00ff */
[----:B------:R-:W-:-:S07]  /*1150*/  @!P0 IMAD.MOV.U32 R10, RZ, RZ, R11 ;  /* 0x000000ffff0a8224 */ /* 0x000fce00078e000b */
.L_x_19:
[----:B------:R-:W-:Y:S05]  /*1160*/  BSYNC.RECONVERGENT B0 ;  /* 0x0000000000007941 */ /* 0x000fea0003800200 */
.L_x_18:
[C---:B------:R-:W-:Y:S02]  /*1170*/  VIADD R11, R5.reuse, UR4 ;  /* 0x00000004050b7c36 */ /* 0x040fe40008000000 */
[----:B------:R-:W-:-:S03]  /*1180*/  VIADD R5, R5, UR12 ;  /* 0x0000000c05057c36 */ /* 0x000fc60008000000 */
[----:B------:R-:W-:Y:S02]  /*1190*/  ISETP.LT.AND P0, PT, R11, UR5, PT ;  /* 0x000000050b007c0c */ /* 0x000fe4000bf01270 */
[----:B------:R-:W-:Y:S02]  /*11a0*/  PRMT R5, R5, 0x9910, RZ ;  /* 0x0000991005057816 */ /* 0x000fe400000000ff */
[----:B------:R-:W-:-:S13]  /*11b0*/  ISETP.NE.U32.AND P0, PT, R26, RZ, P0 ;  /* 0x000000ff1a00720c */ /* 0x000fda0000705070 */
[----:B------:R-:W-:-:S04]  /*11c0*/  @P0 PRMT R8, R8, 0x7604, R7 ;  /* 0x0000760408080816 */ /* 0x000fc80000000007 */
[----:B------:R-:W-:Y:S01]  /*11d0*/  @P0 PRMT R7, R9, 0x7054, R8 ;  /* 0x0000705409070816 */ /* 0x000fe20000000008 */
[----:B------:R-:W-:-:S03]  /*11e0*/  @P0 IMAD.WIDE R8, R11, 0x4, R2 ;  /* 0x000000040b080825 */ /* 0x000fc600078e0202 */
[----:B------:R-:W-:-:S05]  /*11f0*/  @P0 PRMT R7, R10, 0x654, R7 ;  /* 0x000006540a070816 */ /* 0x000fca0000000007 */
[----:B------:R1:W-:Y:S01]  /*1200*/  @P0 STG.E desc[UR14][R8.64], R7 ;  /* 0x0000000708000986 */ /* 0x0003e2000c10190e */
[----:B------:R-:W-:-:S13]  /*1210*/  ISETP.GE.AND P0, PT, R5, UR6, PT ;  /* 0x0000000605007c0c */ /* 0x000fda000bf06270 */
[----:B-1----:R-:W-:Y:S05]  /*1220*/  @!P0 BRA `(.L_x_20) ;  /* 0xfffffff400c08947 */ /* 0x002fea000383ffff */
[----:B------:R-:W-:Y:S05]  /*1230*/  EXIT ;  /* 0x000000000000794d */ /* 0x000fea0003800000 */
.L_x_21:
        /* <DEDUP_REMOVED lines=12> */
.L_x_24:


//--------------------- .nv.shared._Z8SobelTexPhjiif --------------------------
	.section	.nv.shared._Z8SobelTexPhjiif,"aw",@nobits
	.sectionflags	@""
	.align	16
	.zero		1024


//--------------------- .nv.shared.reserved.0     --------------------------
	.section	.nv.shared.reserved.0,"aw",@nobits
	.weak		__nv_reservedSMEM_offset_0_alias
	.size		__nv_reservedSMEM_offset_0_alias, 0, 64
	.other		__nv_reservedSMEM_offset_0_alias,@"STO_CUDA_RESERVED_SHARED STV_DEFAULT"
__nv_reservedSMEM_offset_0_alias:
	.zero		0
	.zero		64


//--------------------- .nv.shared._Z14SobelCopyImagePhjiif --------------------------
	.section	.nv.shared._Z14SobelCopyImagePhjiif,"aw",@nobits
	.sectionflags	@""
	.align	16
	.zero		1024


//--------------------- .nv.shared._Z11SobelSharedP6uchar4tssssf --------------------------
	.section	.nv.shared._Z11SobelSharedP6uchar4tssssf,"aw",@nobits
	.sectionflags	@""
	.align	16
	.zero		1024


//--------------------- SYMBOLS --------------------------

	.type		.nv.reservedSmem.offset0,@object
	.size		.nv.reservedSmem.offset0,0x4
	.type		.nv.reservedSmem.cap,@object
	.size		.nv.reservedSmem.cap,0x4
	.type		tex,@"STT_CUDA_TEXTURE"
